//
// Generated by NVIDIA NVVM Compiler
//
// Compiler Build ID: CL-36424714
// Cuda compilation tools, release 13.0, V13.0.88
// Based on NVVM 20.0.0
//

.version 9.0
.target sm_100
.address_size 64

	// .globl	_Z6renderP4Vec3mmmfS_ff
.global .align 4 .b8 precalc_xorwow_matrix[102400];
.global .align 4 .b8 precalc_xorwow_offset_matrix[102400];
.global .align 4 .b8 mrg32k3aM1[2304];
.global .align 4 .b8 mrg32k3aM2[2304];
.global .align 4 .b8 mrg32k3aM1SubSeq[2016];
.global .align 4 .b8 mrg32k3aM2SubSeq[2016];
.global .align 4 .b8 mrg32k3aM1Seq[2304];
.global .align 4 .b8 mrg32k3aM2Seq[2304];
.const .align 8 .b8 __cr_lgamma_table[72];
.global .align 4 .b8 __cudart_i2opi_f[24] = {65, 144, 67, 60, 153, 149, 98, 219, 192, 221, 52, 245, 209, 87, 39, 252, 41, 21, 68, 78, 110, 131, 249, 162};

.visible .entry _Z6renderP4Vec3mmmfS_ff(
	.param .u64 .ptr .align 1 _Z6renderP4Vec3mmmfS_ff_param_0,
	.param .u64 _Z6renderP4Vec3mmmfS_ff_param_1,
	.param .u64 _Z6renderP4Vec3mmmfS_ff_param_2,
	.param .u64 _Z6renderP4Vec3mmmfS_ff_param_3,
	.param .f32 _Z6renderP4Vec3mmmfS_ff_param_4,
	.param .align 4 .b8 _Z6renderP4Vec3mmmfS_ff_param_5[12],
	.param .f32 _Z6renderP4Vec3mmmfS_ff_param_6,
	.param .f32 _Z6renderP4Vec3mmmfS_ff_param_7
)
{
	.local .align 4 .b8 	__local_depot0[28];
	.reg .b64 	%SP;
	.reg .b64 	%SPL;
	.reg .pred 	%p<84>;
	.reg .b32 	%r<192>;
	.reg .b32 	%f<477>;
	.reg .b64 	%rd<68>;
	.reg .b64 	%fd<25>;

	mov.u64 	%SPL, __local_depot0;
	ld.param.f32 	%f90, [_Z6renderP4Vec3mmmfS_ff_param_5+8];
	ld.param.f32 	%f88, [_Z6renderP4Vec3mmmfS_ff_param_5];
	ld.param.u64 	%rd19, [_Z6renderP4Vec3mmmfS_ff_param_0];
	ld.param.u64 	%rd20, [_Z6renderP4Vec3mmmfS_ff_param_1];
	ld.param.u64 	%rd23, [_Z6renderP4Vec3mmmfS_ff_param_2];
	ld.param.u64 	%rd22, [_Z6renderP4Vec3mmmfS_ff_param_3];
	ld.param.f32 	%f87, [_Z6renderP4Vec3mmmfS_ff_param_4];
	ld.param.f32 	%f91, [_Z6renderP4Vec3mmmfS_ff_param_6];
	ld.param.f32 	%f92, [_Z6renderP4Vec3mmmfS_ff_param_7];
	add.u64 	%rd1, %SPL, 0;
	add.u64 	%rd2, %SPL, 0;
	add.u64 	%rd3, %SPL, 0;
	mov.u32 	%r58, %tid.x;
	mov.u32 	%r59, %ctaid.x;
	mov.u32 	%r60, %ntid.x;
	mad.lo.s32 	%r1, %r59, %r60, %r58;
	mov.u32 	%r61, %tid.y;
	mov.u32 	%r62, %ctaid.y;
	mov.u32 	%r63, %ntid.y;
	mad.lo.s32 	%r64, %r62, %r63, %r61;
	cvt.s64.s32 	%rd27, %r1;
	setp.le.u64 	%p4, %rd20, %rd27;
	cvt.u64.u32 	%rd28, %r64;
	setp.le.u64 	%p5, %rd23, %rd28;
	or.pred  	%p6, %p4, %p5;
	@%p6 bra 	$L__BB0_56;
	cvt.u32.u64 	%r65, %rd20;
	mad.lo.s32 	%r3, %r64, %r65, %r1;
	setp.eq.s64 	%p7, %rd22, 0;
	mov.f32 	%f474, 0f00000000;
	mov.f32 	%f475, %f474;
	mov.f32 	%f476, %f474;
	@%p7 bra 	$L__BB0_55;
	add.s32 	%r66, %r3, 1984;
	xor.b32  	%r67, %r66, -1429050551;
	mul.lo.s32 	%r68, %r67, 1099087573;
	setp.gt.s32 	%p8, %r3, -1985;
	selp.b32 	%r69, -644748465, -1947113066, %p8;
	add.s32 	%r176, %r68, 5783321;
	xor.b32  	%r175, %r69, 88675123;
	add.s32 	%r178, %r69, 521288629;
	xor.b32  	%r177, %r68, 362436069;
	add.s32 	%r179, %r68, 123456789;
	cvt.rn.f32.s32 	%f1, %r1;
	cvt.rn.f32.u64 	%f2, %rd20;
	cvt.rn.f32.u32 	%f3, %r64;
	cvt.rn.f32.u64 	%f4, %rd23;
	mul.f32 	%f95, %f87, 0f4016CBE4;
	mul.f32 	%f96, %f95, 0f3F22F983;
	cvt.rni.s32.f32 	%r70, %f96;
	cvt.rn.f32.s32 	%f97, %r70;
	fma.rn.f32 	%f98, %f97, 0fBFC90FDA, %f95;
	fma.rn.f32 	%f99, %f97, 0fB3A22168, %f98;
	fma.rn.f32 	%f100, %f97, 0fA7C234C5, %f99;
	abs.f32 	%f101, %f95;
	setp.ltu.f32 	%p9, %f101, 0f47CE4780;
	setp.eq.f32 	%p10, %f101, 0f7F800000;
	mov.b32 	%r9, %f95;
	shr.u32 	%r71, %r9, 23;
	and.b32  	%r72, %r71, 224;
	add.s32 	%r73, %r72, -128;
	shl.b32 	%r74, %r9, 8;
	or.b32  	%r10, %r74, -2147483648;
	shr.u32 	%r75, %r73, 5;
	and.b32  	%r11, %r71, 31;
	mul.wide.u32 	%rd30, %r75, 4;
	sub.s64 	%rd4, %rd3, %rd30;
	mov.f32 	%f476, 0f00000000;
	mul.rn.f32 	%f102, %f95, %f476;
	mul.f32 	%f103, %f87, 0f40C90FDB;
	mul.f32 	%f104, %f103, 0f3F22F983;
	cvt.rni.s32.f32 	%r76, %f104;
	cvt.rn.f32.s32 	%f105, %r76;
	fma.rn.f32 	%f106, %f105, 0fBFC90FDA, %f103;
	fma.rn.f32 	%f107, %f105, 0fB3A22168, %f106;
	fma.rn.f32 	%f108, %f105, 0fA7C234C5, %f107;
	abs.f32 	%f109, %f103;
	setp.ltu.f32 	%p11, %f109, 0f47CE4780;
	setp.eq.f32 	%p12, %f109, 0f7F800000;
	mov.b32 	%r12, %f103;
	shr.u32 	%r77, %r12, 23;
	and.b32  	%r78, %r77, 224;
	add.s32 	%r79, %r78, -128;
	shl.b32 	%r80, %r12, 8;
	or.b32  	%r13, %r80, -2147483648;
	shr.u32 	%r81, %r79, 5;
	and.b32  	%r14, %r77, 31;
	mul.wide.u32 	%rd31, %r81, 4;
	sub.s64 	%rd5, %rd2, %rd31;
	sub.s32 	%r15, 32, %r14;
	mul.rn.f32 	%f110, %f103, %f476;
	sub.s64 	%rd6, %rd1, %rd31;
	or.pred  	%p1, %p9, %p10;
	selp.b32 	%r16, %r70, 0, %p9;
	selp.f32 	%f5, %f100, %f102, %p9;
	or.pred  	%p2, %p11, %p12;
	selp.b32 	%r17, %r76, 0, %p11;
	selp.f32 	%f6, %f108, %f110, %p11;
	add.s32 	%r82, %r69, %r68;
	add.s32 	%r174, %r82, 6615241;
	mov.b64 	%rd62, 0;
	mov.f32 	%f475, %f476;
	mov.f32 	%f474, %f476;
$L__BB0_3:
	mov.u32 	%r20, %r179;
	mov.u32 	%r179, %r178;
	mov.u32 	%r21, %r177;
	mov.u32 	%r178, %r176;
	mov.u32 	%r177, %r175;
	shr.u32 	%r83, %r20, 2;
	xor.b32  	%r84, %r83, %r20;
	shl.b32 	%r85, %r178, 4;
	shl.b32 	%r86, %r84, 1;
	xor.b32  	%r87, %r85, %r86;
	xor.b32  	%r88, %r87, %r178;
	xor.b32  	%r175, %r88, %r84;
	add.s32 	%r89, %r174, %r175;
	add.s32 	%r90, %r89, 362437;
	cvt.rn.f32.u32 	%f111, %r90;
	fma.rn.f32 	%f112, %f111, 0f2F800000, 0f2F000000;
	add.f32 	%f113, %f112, %f1;
	div.rn.f32 	%f114, %f113, %f2;
	shr.u32 	%r91, %r21, 2;
	xor.b32  	%r92, %r91, %r21;
	shl.b32 	%r93, %r175, 4;
	shl.b32 	%r94, %r92, 1;
	xor.b32  	%r95, %r94, %r93;
	xor.b32  	%r96, %r95, %r92;
	xor.b32  	%r176, %r96, %r175;
	add.s32 	%r174, %r174, 724874;
	add.s32 	%r97, %r176, %r174;
	cvt.rn.f32.u32 	%f115, %r97;
	fma.rn.f32 	%f116, %f115, 0f2F800000, 0f2F000000;
	add.f32 	%f117, %f116, %f3;
	div.rn.f32 	%f118, %f117, %f4;
	fma.rn.f32 	%f119, %f114, 0f40000000, 0fBF800000;
	fma.rn.f32 	%f120, %f114, 0f00000000, 0fBF800000;
	fma.rn.f32 	%f121, %f118, 0f00000000, %f119;
	fma.rn.f32 	%f122, %f118, 0f40000000, %f120;
	fma.rn.f32 	%f123, %f118, 0f00000000, %f120;
	add.f32 	%f10, %f121, 0fBA83126F;
	add.f32 	%f11, %f122, 0fBA83126F;
	add.f32 	%f12, %f123, 0fBA83126F;
	mov.u32 	%r183, %r16;
	mov.f32 	%f458, %f5;
	@%p1 bra 	$L__BB0_9;
	mov.b64 	%rd65, 0;
	mov.b32 	%r180, 0;
	mov.u64 	%rd63, __cudart_i2opi_f;
	mov.u64 	%rd64, %rd3;
$L__BB0_5:
	.pragma "nounroll";
	ld.global.nc.u32 	%r99, [%rd63];
	mad.wide.u32 	%rd34, %r99, %r10, %rd65;
	shr.u64 	%rd65, %rd34, 32;
	st.local.u32 	[%rd64], %rd34;
	add.s32 	%r180, %r180, 1;
	add.s64 	%rd64, %rd64, 4;
	add.s64 	%rd63, %rd63, 4;
	setp.ne.s32 	%p13, %r180, 6;
	@%p13 bra 	$L__BB0_5;
	setp.eq.s32 	%p14, %r11, 0;
	st.local.u32 	[%rd3+24], %rd65;
	ld.local.u32 	%r181, [%rd4+24];
	ld.local.u32 	%r182, [%rd4+20];
	@%p14 bra 	$L__BB0_8;
	shf.l.wrap.b32 	%r181, %r182, %r181, %r11;
	ld.local.u32 	%r100, [%rd4+16];
	shf.l.wrap.b32 	%r182, %r100, %r182, %r11;
$L__BB0_8:
	setp.lt.s32 	%p15, %r9, 0;
	shr.u32 	%r101, %r181, 30;
	shf.l.wrap.b32 	%r102, %r182, %r181, 2;
	shl.b32 	%r103, %r182, 2;
	shr.u32 	%r104, %r102, 31;
	add.s32 	%r105, %r104, %r101;
	neg.s32 	%r106, %r105;
	selp.b32 	%r183, %r106, %r105, %p15;
	xor.b32  	%r107, %r102, %r9;
	shr.s32 	%r108, %r102, 31;
	xor.b32  	%r109, %r108, %r102;
	xor.b32  	%r110, %r108, %r103;
	cvt.u64.u32 	%rd35, %r109;
	shl.b64 	%rd36, %rd35, 32;
	cvt.u64.u32 	%rd37, %r110;
	or.b64  	%rd38, %rd36, %rd37;
	cvt.rn.f64.s64 	%fd1, %rd38;
	mul.f64 	%fd2, %fd1, 0d3BF921FB54442D19;
	cvt.rn.f32.f64 	%f124, %fd2;
	neg.f32 	%f125, %f124;
	setp.lt.s32 	%p16, %r107, 0;
	selp.f32 	%f458, %f125, %f124, %p16;
$L__BB0_9:
	mul.rn.f32 	%f126, %f458, %f458;
	and.b32  	%r111, %r183, 1;
	setp.eq.b32 	%p17, %r111, 1;
	selp.f32 	%f127, 0f3F800000, %f458, %p17;
	fma.rn.f32 	%f128, %f126, %f127, 0f00000000;
	fma.rn.f32 	%f129, %f126, 0f37CBAC00, 0fBAB607ED;
	selp.f32 	%f130, %f129, 0fB94D4153, %p17;
	selp.f32 	%f131, 0f3D2AAABB, 0f3C0885E4, %p17;
	fma.rn.f32 	%f132, %f130, %f126, %f131;
	selp.f32 	%f133, 0fBEFFFFFF, 0fBE2AAAA8, %p17;
	fma.rn.f32 	%f134, %f132, %f126, %f133;
	fma.rn.f32 	%f135, %f134, %f128, %f127;
	and.b32  	%r112, %r183, 2;
	setp.eq.s32 	%p18, %r112, 0;
	mov.f32 	%f136, 0f00000000;
	sub.f32 	%f137, %f136, %f135;
	selp.f32 	%f138, %f135, %f137, %p18;
	mul.f32 	%f139, %f138, 0f3F400000;
	add.f32 	%f140, %f139, 0f00000000;
	setp.lt.f32 	%p19, %f139, %f91;
	setp.gt.f32 	%p20, %f139, %f92;
	selp.f32 	%f141, %f91, %f140, %p20;
	selp.f32 	%f15, %f92, %f141, %p19;
	mov.u32 	%r187, %r17;
	mov.f32 	%f459, %f6;
	@%p2 bra 	$L__BB0_15;
	mov.b64 	%rd66, 0;
	mov.b32 	%r184, 0;
$L__BB0_11:
	.pragma "nounroll";
	mul.wide.u32 	%rd40, %r184, 4;
	mov.u64 	%rd41, __cudart_i2opi_f;
	add.s64 	%rd42, %rd41, %rd40;
	ld.global.nc.u32 	%r114, [%rd42];
	mad.wide.u32 	%rd43, %r114, %r13, %rd66;
	shr.u64 	%rd66, %rd43, 32;
	add.s64 	%rd44, %rd2, %rd40;
	st.local.u32 	[%rd44], %rd43;
	add.s32 	%r184, %r184, 1;
	setp.ne.s32 	%p21, %r184, 6;
	@%p21 bra 	$L__BB0_11;
	setp.eq.s32 	%p22, %r14, 0;
	st.local.u32 	[%rd2+24], %rd66;
	ld.local.u32 	%r185, [%rd5+24];
	ld.local.u32 	%r186, [%rd5+20];
	@%p22 bra 	$L__BB0_14;
	shl.b32 	%r115, %r185, %r14;
	shr.u32 	%r116, %r186, %r15;
	add.s32 	%r185, %r116, %r115;
	shl.b32 	%r117, %r186, %r14;
	ld.local.u32 	%r118, [%rd5+16];
	shr.u32 	%r119, %r118, %r15;
	add.s32 	%r186, %r119, %r117;
$L__BB0_14:
	setp.lt.s32 	%p23, %r12, 0;
	shr.u32 	%r120, %r185, 30;
	shf.l.wrap.b32 	%r121, %r186, %r185, 2;
	shl.b32 	%r122, %r186, 2;
	shr.u32 	%r123, %r121, 31;
	add.s32 	%r124, %r123, %r120;
	neg.s32 	%r125, %r124;
	selp.b32 	%r187, %r125, %r124, %p23;
	xor.b32  	%r126, %r121, %r12;
	shr.s32 	%r127, %r121, 31;
	xor.b32  	%r128, %r127, %r121;
	xor.b32  	%r129, %r127, %r122;
	cvt.u64.u32 	%rd45, %r128;
	shl.b64 	%rd46, %rd45, 32;
	cvt.u64.u32 	%rd47, %r129;
	or.b64  	%rd48, %rd46, %rd47;
	cvt.rn.f64.s64 	%fd3, %rd48;
	mul.f64 	%fd4, %fd3, 0d3BF921FB54442D19;
	cvt.rn.f32.f64 	%f142, %fd4;
	neg.f32 	%f143, %f142;
	setp.lt.s32 	%p24, %r126, 0;
	selp.f32 	%f459, %f143, %f142, %p24;
$L__BB0_15:
	add.s32 	%r130, %r187, 1;
	mul.rn.f32 	%f144, %f459, %f459;
	and.b32  	%r131, %r187, 1;
	setp.eq.b32 	%p25, %r131, 1;
	selp.f32 	%f145, %f459, 0f3F800000, %p25;
	fma.rn.f32 	%f146, %f144, %f145, 0f00000000;
	fma.rn.f32 	%f147, %f144, 0f37CBAC00, 0fBAB607ED;
	selp.f32 	%f148, 0fB94D4153, %f147, %p25;
	selp.f32 	%f149, 0f3C0885E4, 0f3D2AAABB, %p25;
	fma.rn.f32 	%f150, %f148, %f144, %f149;
	selp.f32 	%f151, 0fBE2AAAA8, 0fBEFFFFFF, %p25;
	fma.rn.f32 	%f152, %f150, %f144, %f151;
	fma.rn.f32 	%f153, %f152, %f146, %f145;
	and.b32  	%r132, %r130, 2;
	setp.eq.s32 	%p26, %r132, 0;
	mov.f32 	%f154, 0f00000000;
	sub.f32 	%f155, %f154, %f153;
	selp.f32 	%f156, %f153, %f155, %p26;
	fma.rn.f32 	%f18, %f156, 0f40000000, 0f00000000;
	mov.u32 	%r191, %r17;
	mov.f32 	%f460, %f6;
	@%p2 bra 	$L__BB0_21;
	mov.b64 	%rd67, 0;
	mov.b32 	%r188, 0;
$L__BB0_17:
	.pragma "nounroll";
	mul.wide.u32 	%rd50, %r188, 4;
	mov.u64 	%rd51, __cudart_i2opi_f;
	add.s64 	%rd52, %rd51, %rd50;
	ld.global.nc.u32 	%r134, [%rd52];
	mad.wide.u32 	%rd53, %r134, %r13, %rd67;
	shr.u64 	%rd67, %rd53, 32;
	add.s64 	%rd54, %rd1, %rd50;
	st.local.u32 	[%rd54], %rd53;
	add.s32 	%r188, %r188, 1;
	setp.ne.s32 	%p27, %r188, 6;
	@%p27 bra 	$L__BB0_17;
	setp.eq.s32 	%p28, %r14, 0;
	st.local.u32 	[%rd1+24], %rd67;
	ld.local.u32 	%r189, [%rd6+24];
	ld.local.u32 	%r190, [%rd6+20];
	@%p28 bra 	$L__BB0_20;
	shl.b32 	%r135, %r189, %r14;
	shr.u32 	%r136, %r190, %r15;
	add.s32 	%r189, %r136, %r135;
	shl.b32 	%r137, %r190, %r14;
	ld.local.u32 	%r138, [%rd6+16];
	shr.u32 	%r139, %r138, %r15;
	add.s32 	%r190, %r139, %r137;
$L__BB0_20:
	setp.lt.s32 	%p29, %r12, 0;
	shr.u32 	%r140, %r189, 30;
	shf.l.wrap.b32 	%r141, %r190, %r189, 2;
	shl.b32 	%r142, %r190, 2;
	shr.u32 	%r143, %r141, 31;
	add.s32 	%r144, %r143, %r140;
	neg.s32 	%r145, %r144;
	selp.b32 	%r191, %r145, %r144, %p29;
	xor.b32  	%r146, %r141, %r12;
	shr.s32 	%r147, %r141, 31;
	xor.b32  	%r148, %r147, %r141;
	xor.b32  	%r149, %r147, %r142;
	cvt.u64.u32 	%rd55, %r148;
	shl.b64 	%rd56, %rd55, 32;
	cvt.u64.u32 	%rd57, %r149;
	or.b64  	%rd58, %rd56, %rd57;
	cvt.rn.f64.s64 	%fd5, %rd58;
	mul.f64 	%fd6, %fd5, 0d3BF921FB54442D19;
	cvt.rn.f32.f64 	%f157, %fd6;
	neg.f32 	%f158, %f157;
	setp.lt.s32 	%p30, %r146, 0;
	selp.f32 	%f460, %f158, %f157, %p30;
$L__BB0_21:
	mul.rn.f32 	%f160, %f460, %f460;
	and.b32  	%r150, %r191, 1;
	setp.eq.b32 	%p31, %r150, 1;
	selp.f32 	%f161, 0f3F800000, %f460, %p31;
	fma.rn.f32 	%f162, %f160, %f161, 0f00000000;
	fma.rn.f32 	%f163, %f160, 0f37CBAC00, 0fBAB607ED;
	selp.f32 	%f164, %f163, 0fB94D4153, %p31;
	selp.f32 	%f165, 0f3D2AAABB, 0f3C0885E4, %p31;
	fma.rn.f32 	%f166, %f164, %f160, %f165;
	selp.f32 	%f167, 0fBEFFFFFF, 0fBE2AAAA8, %p31;
	fma.rn.f32 	%f168, %f166, %f160, %f167;
	fma.rn.f32 	%f169, %f168, %f162, %f161;
	and.b32  	%r151, %r191, 2;
	setp.eq.s32 	%p32, %r151, 0;
	mov.f32 	%f170, 0f00000000;
	sub.f32 	%f171, %f170, %f169;
	selp.f32 	%f172, %f169, %f171, %p32;
	fma.rn.f32 	%f21, %f172, 0f40000000, 0f00000000;
	mul.f32 	%f173, %f11, %f11;
	fma.rn.f32 	%f174, %f10, %f10, %f173;
	fma.rn.f32 	%f22, %f12, %f12, %f174;
	mul.f32 	%f23, %f10, 0f3A83126F;
	fma.rn.f32 	%f175, %f11, 0f3E9A1CAC, %f23;
	mul.f32 	%f24, %f12, 0f3F8020C5;
	add.f32 	%f176, %f24, %f175;
	add.f32 	%f25, %f176, %f176;
	mul.f32 	%f26, %f22, 0f40800000;
	mul.f32 	%f177, %f26, 0fBF63DDCC;
	fma.rn.f32 	%f27, %f25, %f25, %f177;
	setp.leu.f32 	%p33, %f27, 0f00000000;
	mov.f32 	%f461, 0fBF800000;
	@%p33 bra 	$L__BB0_23;
	neg.f32 	%f178, %f25;
	sqrt.rn.f32 	%f179, %f27;
	sub.f32 	%f180, %f178, %f179;
	cvt.f64.f32 	%fd7, %f180;
	cvt.f64.f32 	%fd8, %f22;
	add.f64 	%fd9, %fd8, %fd8;
	div.rn.f64 	%fd10, %fd7, %fd9;
	cvt.rn.f32.f64 	%f461, %fd10;
$L__BB0_23:
	fma.rn.f32 	%f182, %f11, 0fBEE5E354, %f23;
	add.f32 	%f183, %f24, %f182;
	add.f32 	%f30, %f183, %f183;
	mul.f32 	%f184, %f26, 0fBF8E8A8B;
	fma.rn.f32 	%f31, %f30, %f30, %f184;
	setp.leu.f32 	%p34, %f31, 0f00000000;
	mov.f32 	%f462, 0fBF800000;
	@%p34 bra 	$L__BB0_25;
	neg.f32 	%f185, %f30;
	sqrt.rn.f32 	%f186, %f31;
	sub.f32 	%f187, %f185, %f186;
	cvt.f64.f32 	%fd11, %f187;
	cvt.f64.f32 	%fd12, %f22;
	add.f64 	%fd13, %fd12, %fd12;
	div.rn.f64 	%fd14, %fd11, %fd13;
	cvt.rn.f32.f64 	%f462, %fd14;
$L__BB0_25:
	mul.f32 	%f189, %f11, 0f3A83126F;
	fma.rn.f32 	%f190, %f10, 0f3F1C6A7F, %f189;
	add.f32 	%f191, %f24, %f190;
	add.f32 	%f34, %f191, %f191;
	mul.f32 	%f192, %f26, 0fBFAAEBDE;
	fma.rn.f32 	%f35, %f34, %f34, %f192;
	setp.leu.f32 	%p35, %f35, 0f00000000;
	mov.f32 	%f463, 0fBF800000;
	@%p35 bra 	$L__BB0_27;
	neg.f32 	%f193, %f34;
	sqrt.rn.f32 	%f194, %f35;
	sub.f32 	%f195, %f193, %f194;
	cvt.f64.f32 	%fd15, %f195;
	cvt.f64.f32 	%fd16, %f22;
	add.f64 	%fd17, %fd16, %fd16;
	div.rn.f64 	%fd18, %fd15, %fd17;
	cvt.rn.f32.f64 	%f463, %fd18;
$L__BB0_27:
	add.f32 	%f197, %f88, 0fBDCCCCCD;
	add.f32 	%f198, %f197, 0fBA83126F;
	div.rn.f32 	%f199, %f198, %f10;
	add.f32 	%f200, %f88, 0f3DCCCCCD;
	add.f32 	%f201, %f200, 0fBA83126F;
	div.rn.f32 	%f202, %f201, %f10;
	add.f32 	%f203, %f15, 0fBDCCCCCD;
	add.f32 	%f204, %f203, 0fBA83126F;
	div.rn.f32 	%f205, %f204, %f11;
	add.f32 	%f206, %f15, 0f3DCCCCCD;
	add.f32 	%f207, %f206, 0fBA83126F;
	div.rn.f32 	%f208, %f207, %f11;
	add.f32 	%f209, %f90, 0fBDCCCCCD;
	add.f32 	%f210, %f209, 0fBA83126F;
	div.rn.f32 	%f211, %f210, %f12;
	add.f32 	%f212, %f90, 0f3DCCCCCD;
	add.f32 	%f213, %f212, 0fBA83126F;
	div.rn.f32 	%f214, %f213, %f12;
	min.f32 	%f215, %f199, %f202;
	min.f32 	%f216, %f205, %f208;
	max.f32 	%f217, %f215, %f216;
	min.f32 	%f218, %f211, %f214;
	max.f32 	%f219, %f217, %f218;
	max.f32 	%f220, %f199, %f202;
	max.f32 	%f221, %f205, %f208;
	min.f32 	%f222, %f220, %f221;
	max.f32 	%f223, %f211, %f214;
	min.f32 	%f224, %f222, %f223;
	setp.le.f32 	%p36, %f219, %f224;
	setp.gt.f32 	%p37, %f224, 0f00000000;
	selp.f32 	%f225, %f219, 0fBF800000, %p37;
	selp.f32 	%f38, %f225, 0fBF800000, %p36;
	setp.gt.f32 	%p38, %f461, 0f00000000;
	selp.f32 	%f226, %f461, 0fBF800000, %p38;
	setp.gt.f32 	%p39, %f462, 0f00000000;
	setp.lt.f32 	%p40, %f226, 0f00000000;
	setp.lt.f32 	%p41, %f462, %f226;
	selp.f32 	%f228, %f462, %f226, %p41;
	selp.f32 	%f229, %f462, %f228, %p40;
	selp.f32 	%f230, %f229, %f226, %p39;
	setp.gt.f32 	%p42, %f463, 0f00000000;
	setp.lt.f32 	%p43, %f230, 0f00000000;
	setp.lt.f32 	%p44, %f463, %f230;
	selp.f32 	%f232, %f463, %f230, %p44;
	selp.f32 	%f233, %f463, %f232, %p43;
	selp.f32 	%f234, %f233, %f230, %p42;
	setp.gt.f32 	%p45, %f38, 0f00000000;
	setp.lt.f32 	%p46, %f234, 0f00000000;
	setp.lt.f32 	%p47, %f38, %f234;
	selp.f32 	%f235, %f38, %f234, %p47;
	selp.f32 	%f236, %f38, %f235, %p46;
	selp.f32 	%f39, %f236, %f234, %p45;
	setp.leu.f32 	%p48, %f39, 0f00000000;
	mov.f32 	%f471, 0f00000000;
	mov.f32 	%f472, %f471;
	mov.f32 	%f473, %f471;
	@%p48 bra 	$L__BB0_54;
	fma.rn.f32 	%f40, %f10, %f39, 0f3A83126F;
	fma.rn.f32 	%f41, %f11, %f39, 0f3A83126F;
	fma.rn.f32 	%f42, %f12, %f39, 0f3A83126F;
	setp.eq.f32 	%p49, %f39, %f461;
	setp.eq.f32 	%p50, %f39, %f462;
	or.pred  	%p3, %p49, %p50;
	not.pred 	%p51, %p3;
	setp.neu.f32 	%p52, %f39, %f463;
	and.pred  	%p53, %p51, %p52;
	@%p53 bra 	$L__BB0_40;
	setp.neu.f32 	%p70, %f39, %f461;
	@%p70 bra 	$L__BB0_31;
	add.f32 	%f464, %f41, 0f3E99999A;
	mov.f32 	%f465, %f40;
	bra.uni 	$L__BB0_34;
$L__BB0_31:
	setp.neu.f32 	%p71, %f39, %f462;
	@%p71 bra 	$L__BB0_33;
	add.f32 	%f464, %f41, 0fBEE66666;
	mov.f32 	%f465, %f40;
	bra.uni 	$L__BB0_34;
$L__BB0_33:
	add.f32 	%f465, %f40, 0f3F1C28F6;
	mov.f32 	%f464, %f41;
$L__BB0_34:
	add.f32 	%f350, %f42, 0f3F800000;
	mul.f32 	%f351, %f465, %f465;
	fma.rn.f32 	%f352, %f464, %f464, %f351;
	fma.rn.f32 	%f353, %f350, %f350, %f352;
	sqrt.rn.f32 	%f354, %f353;
	div.rn.f32 	%f355, %f465, %f354;
	div.rn.f32 	%f356, %f464, %f354;
	div.rn.f32 	%f357, %f350, %f354;
	sub.f32 	%f358, %f18, %f40;
	mov.f32 	%f359, 0f00000000;
	sub.f32 	%f360, %f359, %f41;
	sub.f32 	%f361, %f21, %f42;
	mul.f32 	%f362, %f360, %f360;
	fma.rn.f32 	%f363, %f358, %f358, %f362;
	fma.rn.f32 	%f364, %f361, %f361, %f363;
	sqrt.rn.f32 	%f365, %f364;
	div.rn.f32 	%f366, %f358, %f365;
	div.rn.f32 	%f367, %f360, %f365;
	div.rn.f32 	%f368, %f361, %f365;
	sqrt.rn.f32 	%f369, %f22;
	div.rn.f32 	%f370, %f10, %f369;
	div.rn.f32 	%f371, %f11, %f369;
	div.rn.f32 	%f372, %f12, %f369;
	selp.f32 	%f373, 0f3F800000, 0f00000000, %p50;
	selp.f32 	%f374, 0f3F800000, %f373, %p49;
	selp.f32 	%f375, 0f00000000, %f373, %p49;
	selp.f32 	%f376, 0f00000000, 0f3F800000, %p3;
	mul.f32 	%f377, %f356, %f367;
	fma.rn.f32 	%f378, %f355, %f366, %f377;
	fma.rn.f32 	%f379, %f357, %f368, %f378;
	max.f32 	%f380, %f379, 0f00000000;
	fma.rn.f32 	%f48, %f374, %f380, 0f3DCCCCCD;
	fma.rn.f32 	%f49, %f375, %f380, 0f3DCCCCCD;
	fma.rn.f32 	%f50, %f376, %f380, 0f3DCCCCCD;
	add.f32 	%f381, %f379, %f379;
	mul.f32 	%f382, %f355, %f381;
	mul.f32 	%f383, %f356, %f381;
	mul.f32 	%f384, %f357, %f381;
	sub.f32 	%f385, %f366, %f382;
	sub.f32 	%f386, %f367, %f383;
	sub.f32 	%f387, %f368, %f384;
	mul.f32 	%f388, %f371, %f386;
	fma.rn.f32 	%f389, %f370, %f385, %f388;
	fma.rn.f32 	%f390, %f372, %f387, %f389;
	max.f32 	%f51, %f390, 0f00000000;
	abs.f32 	%f52, %f51;
	setp.eq.f32 	%p74, %f51, 0f3F800000;
	mov.f32 	%f466, 0f3F800000;
	@%p74 bra 	$L__BB0_39;
	setp.num.f32 	%p75, %f52, %f52;
	@%p75 bra 	$L__BB0_37;
	mov.f32 	%f446, 0f42000000;
	add.rn.f32 	%f466, %f51, %f446;
	bra.uni 	$L__BB0_39;
$L__BB0_37:
	setp.lt.f32 	%p76, %f52, 0f00800000;
	mul.f32 	%f391, %f52, 0f4B800000;
	selp.f32 	%f392, %f391, %f52, %p76;
	mov.b32 	%r163, %f392;
	add.s32 	%r164, %r163, -1060439283;
	and.b32  	%r165, %r164, -8388608;
	sub.s32 	%r166, %r163, %r165;
	mov.b32 	%f393, %r166;
	cvt.rn.f32.s32 	%f394, %r165;
	selp.f32 	%f395, 0fC1C00000, 0f00000000, %p76;
	fma.rn.f32 	%f396, %f394, 0f34000000, %f395;
	add.f32 	%f397, %f393, 0fBF800000;
	add.f32 	%f398, %f393, 0f3F800000;
	rcp.approx.ftz.f32 	%f399, %f398;
	add.f32 	%f400, %f397, %f397;
	mul.f32 	%f401, %f400, %f399;
	mul.f32 	%f402, %f401, %f401;
	neg.f32 	%f403, %f401;
	sub.f32 	%f404, %f397, %f401;
	add.f32 	%f405, %f404, %f404;
	fma.rn.f32 	%f406, %f403, %f397, %f405;
	mul.rn.f32 	%f407, %f399, %f406;
	fma.rn.f32 	%f408, %f402, 0f3A2C32E4, 0f3B52E7DB;
	fma.rn.f32 	%f409, %f408, %f402, 0f3C93BB73;
	fma.rn.f32 	%f410, %f409, %f402, 0f3DF6384F;
	mul.rn.f32 	%f411, %f410, %f402;
	fma.rn.f32 	%f412, %f401, 0f3FB8AA3B, %f396;
	mul.f32 	%f413, %f411, 0f40400000;
	sub.f32 	%f414, %f396, %f412;
	fma.rn.f32 	%f415, %f401, 0f3FB8AA3B, %f414;
	fma.rn.f32 	%f416, %f407, 0f3FB8AA3B, %f415;
	fma.rn.f32 	%f417, %f401, 0f32A55E34, %f416;
	fma.rn.f32 	%f418, %f413, %f407, %f417;
	fma.rn.f32 	%f419, %f411, %f401, %f418;
	add.rn.f32 	%f420, %f412, %f419;
	mov.f32 	%f421, 0f42000000;
	mul.rn.f32 	%f422, %f420, %f421;
	cvt.rni.f32.f32 	%f423, %f422;
	sub.f32 	%f424, %f422, %f423;
	neg.f32 	%f425, %f422;
	fma.rn.f32 	%f426, %f420, 0f42000000, %f425;
	neg.f32 	%f427, %f412;
	add.rn.f32 	%f428, %f420, %f427;
	neg.f32 	%f429, %f428;
	add.rn.f32 	%f430, %f419, %f429;
	fma.rn.f32 	%f431, %f430, 0f42000000, %f426;
	add.f32 	%f432, %f424, %f431;
	setp.gt.f32 	%p77, %f423, 0f00000000;
	selp.b32 	%r167, 0, -2097152000, %p77;
	setp.neu.f32 	%p78, %f51, 0f00000000;
	setp.neu.f32 	%p79, %f52, 0f7F800000;
	setp.lt.f32 	%p80, %f422, 0f00000000;
	selp.f32 	%f433, 0f00000000, 0f7F800000, %p80;
	abs.f32 	%f434, %f422;
	setp.gt.f32 	%p81, %f434, 0f43180000;
	cvt.rzi.s32.f32 	%r168, %f423;
	shl.b32 	%r169, %r168, 23;
	sub.s32 	%r170, %r169, %r167;
	mov.b32 	%f435, %r170;
	add.s32 	%r171, %r167, 2130706432;
	mov.b32 	%f436, %r171;
	fma.rn.f32 	%f437, %f432, 0f391FCB8E, 0f3AAF85ED;
	fma.rn.f32 	%f438, %f437, %f432, 0f3C1D9856;
	fma.rn.f32 	%f439, %f438, %f432, 0f3D6357BB;
	fma.rn.f32 	%f440, %f439, %f432, 0f3E75FDEC;
	fma.rn.f32 	%f441, %f440, %f432, 0f3F317218;
	fma.rn.f32 	%f442, %f441, %f432, 0f3F800000;
	mul.f32 	%f443, %f442, %f436;
	mul.f32 	%f444, %f443, %f435;
	selp.f32 	%f466, %f433, %f444, %p81;
	and.pred  	%p82, %p78, %p79;
	@%p82 bra 	$L__BB0_39;
	add.f32 	%f445, %f51, %f51;
	mov.b32 	%r172, %f445;
	and.b32  	%r173, %r172, 2147483647;
	mov.b32 	%f466, %r173;
$L__BB0_39:
	add.f32 	%f471, %f48, %f466;
	add.f32 	%f472, %f49, %f466;
	add.f32 	%f473, %f50, %f466;
	bra.uni 	$L__BB0_54;
$L__BB0_40:
	setp.neu.f32 	%p54, %f39, %f38;
	mov.f32 	%f453, 0f00000000;
	mov.f32 	%f454, 0f00000000;
	mov.f32 	%f472, %f471;
	mov.f32 	%f473, %f471;
	@%p54 bra 	$L__BB0_54;
	sub.f32 	%f60, %f40, %f88;
	add.f32 	%f240, %f60, 0f3DCCCCCD;
	abs.f32 	%f241, %f240;
	cvt.f64.f32 	%fd19, %f241;
	setp.lt.f64 	%p55, %fd19, 0d3F1A36E2EB1C432D;
	mov.f32 	%f467, 0f3F800000;
	mov.f32 	%f468, %f453;
	mov.f32 	%f469, %f454;
	@%p55 bra 	$L__BB0_48;
	add.f32 	%f244, %f60, 0fBDCCCCCD;
	abs.f32 	%f245, %f244;
	cvt.f64.f32 	%fd20, %f245;
	setp.lt.f64 	%p56, %fd20, 0d3F1A36E2EB1C432D;
	mov.f32 	%f467, 0fBF800000;
	mov.f32 	%f452, 0f00000000;
	mov.f32 	%f468, %f453;
	mov.f32 	%f469, %f454;
	@%p56 bra 	$L__BB0_48;
	sub.f32 	%f61, %f41, %f15;
	add.f32 	%f248, %f61, 0f3DCCCCCD;
	abs.f32 	%f249, %f248;
	cvt.f64.f32 	%fd21, %f249;
	setp.lt.f64 	%p57, %fd21, 0d3F1A36E2EB1C432D;
	mov.f32 	%f468, 0f3F800000;
	mov.f32 	%f467, %f452;
	mov.f32 	%f469, %f454;
	@%p57 bra 	$L__BB0_48;
	add.f32 	%f252, %f61, 0fBDCCCCCD;
	abs.f32 	%f253, %f252;
	cvt.f64.f32 	%fd22, %f253;
	setp.lt.f64 	%p58, %fd22, 0d3F1A36E2EB1C432D;
	mov.f32 	%f468, 0fBF800000;
	mov.f32 	%f467, %f452;
	mov.f32 	%f469, %f454;
	@%p58 bra 	$L__BB0_48;
	sub.f32 	%f62, %f42, %f90;
	add.f32 	%f256, %f62, 0f3DCCCCCD;
	abs.f32 	%f257, %f256;
	cvt.f64.f32 	%fd23, %f257;
	setp.lt.f64 	%p59, %fd23, 0d3F1A36E2EB1C432D;
	mov.f32 	%f469, 0f3F800000;
	mov.f32 	%f467, %f452;
	mov.f32 	%f468, %f453;
	@%p59 bra 	$L__BB0_48;
	add.f32 	%f259, %f62, 0fBDCCCCCD;
	abs.f32 	%f260, %f259;
	cvt.f64.f32 	%fd24, %f260;
	setp.geu.f64 	%p60, %fd24, 0d3F1A36E2EB1C432D;
	mov.f32 	%f467, %f452;
	mov.f32 	%f468, %f453;
	mov.f32 	%f469, %f454;
	@%p60 bra 	$L__BB0_48;
	mov.f32 	%f469, 0fBF800000;
	mov.f32 	%f467, %f452;
	mov.f32 	%f468, %f453;
$L__BB0_48:
	sub.f32 	%f264, %f18, %f40;
	mov.f32 	%f265, 0f00000000;
	sub.f32 	%f266, %f265, %f41;
	sub.f32 	%f267, %f21, %f42;
	mul.f32 	%f268, %f266, %f266;
	fma.rn.f32 	%f269, %f264, %f264, %f268;
	fma.rn.f32 	%f270, %f267, %f267, %f269;
	sqrt.rn.f32 	%f271, %f270;
	div.rn.f32 	%f272, %f264, %f271;
	div.rn.f32 	%f273, %f266, %f271;
	div.rn.f32 	%f274, %f267, %f271;
	sqrt.rn.f32 	%f275, %f22;
	div.rn.f32 	%f276, %f10, %f275;
	div.rn.f32 	%f277, %f11, %f275;
	div.rn.f32 	%f278, %f12, %f275;
	mul.f32 	%f279, %f468, %f273;
	fma.rn.f32 	%f280, %f467, %f272, %f279;
	fma.rn.f32 	%f281, %f469, %f274, %f280;
	max.f32 	%f282, %f281, 0f00000000;
	fma.rn.f32 	%f66, %f282, 0f00000000, 0f3F4CCCCD;
	fma.rn.f32 	%f67, %f282, 0f00000000, 0f3C23D70A;
	fma.rn.f32 	%f68, %f282, 0f3F4CCCCD, 0f3C23D70A;
	add.f32 	%f283, %f281, %f281;
	mul.f32 	%f284, %f467, %f283;
	mul.f32 	%f285, %f468, %f283;
	mul.f32 	%f286, %f469, %f283;
	sub.f32 	%f287, %f272, %f284;
	sub.f32 	%f288, %f273, %f285;
	sub.f32 	%f289, %f274, %f286;
	mul.f32 	%f290, %f277, %f288;
	fma.rn.f32 	%f291, %f276, %f287, %f290;
	fma.rn.f32 	%f292, %f278, %f289, %f291;
	max.f32 	%f69, %f292, 0f00000000;
	abs.f32 	%f70, %f69;
	setp.eq.f32 	%p61, %f69, 0f3F800000;
	mov.f32 	%f470, 0f3F800000;
	@%p61 bra 	$L__BB0_53;
	setp.num.f32 	%p62, %f70, %f70;
	@%p62 bra 	$L__BB0_51;
	mov.f32 	%f348, 0f42000000;
	add.rn.f32 	%f470, %f69, %f348;
	bra.uni 	$L__BB0_53;
$L__BB0_51:
	setp.lt.f32 	%p63, %f70, 0f00800000;
	mul.f32 	%f293, %f70, 0f4B800000;
	selp.f32 	%f294, %f293, %f70, %p63;
	mov.b32 	%r152, %f294;
	add.s32 	%r153, %r152, -1060439283;
	and.b32  	%r154, %r153, -8388608;
	sub.s32 	%r155, %r152, %r154;
	mov.b32 	%f295, %r155;
	cvt.rn.f32.s32 	%f296, %r154;
	selp.f32 	%f297, 0fC1C00000, 0f00000000, %p63;
	fma.rn.f32 	%f298, %f296, 0f34000000, %f297;
	add.f32 	%f299, %f295, 0fBF800000;
	add.f32 	%f300, %f295, 0f3F800000;
	rcp.approx.ftz.f32 	%f301, %f300;
	add.f32 	%f302, %f299, %f299;
	mul.f32 	%f303, %f302, %f301;
	mul.f32 	%f304, %f303, %f303;
	neg.f32 	%f305, %f303;
	sub.f32 	%f306, %f299, %f303;
	add.f32 	%f307, %f306, %f306;
	fma.rn.f32 	%f308, %f305, %f299, %f307;
	mul.rn.f32 	%f309, %f301, %f308;
	fma.rn.f32 	%f310, %f304, 0f3A2C32E4, 0f3B52E7DB;
	fma.rn.f32 	%f311, %f310, %f304, 0f3C93BB73;
	fma.rn.f32 	%f312, %f311, %f304, 0f3DF6384F;
	mul.rn.f32 	%f313, %f312, %f304;
	fma.rn.f32 	%f314, %f303, 0f3FB8AA3B, %f298;
	mul.f32 	%f315, %f313, 0f40400000;
	sub.f32 	%f316, %f298, %f314;
	fma.rn.f32 	%f317, %f303, 0f3FB8AA3B, %f316;
	fma.rn.f32 	%f318, %f309, 0f3FB8AA3B, %f317;
	fma.rn.f32 	%f319, %f303, 0f32A55E34, %f318;
	fma.rn.f32 	%f320, %f315, %f309, %f319;
	fma.rn.f32 	%f321, %f313, %f303, %f320;
	add.rn.f32 	%f322, %f314, %f321;
	mov.f32 	%f323, 0f42000000;
	mul.rn.f32 	%f324, %f322, %f323;
	cvt.rni.f32.f32 	%f325, %f324;
	sub.f32 	%f326, %f324, %f325;
	neg.f32 	%f327, %f324;
	fma.rn.f32 	%f328, %f322, 0f42000000, %f327;
	neg.f32 	%f329, %f314;
	add.rn.f32 	%f330, %f322, %f329;
	neg.f32 	%f331, %f330;
	add.rn.f32 	%f332, %f321, %f331;
	fma.rn.f32 	%f333, %f332, 0f42000000, %f328;
	add.f32 	%f334, %f326, %f333;
	setp.gt.f32 	%p64, %f325, 0f00000000;
	selp.b32 	%r156, 0, -2097152000, %p64;
	setp.neu.f32 	%p65, %f69, 0f00000000;
	setp.neu.f32 	%p66, %f70, 0f7F800000;
	setp.lt.f32 	%p67, %f324, 0f00000000;
	selp.f32 	%f335, 0f00000000, 0f7F800000, %p67;
	abs.f32 	%f336, %f324;
	setp.gt.f32 	%p68, %f336, 0f43180000;
	cvt.rzi.s32.f32 	%r157, %f325;
	shl.b32 	%r158, %r157, 23;
	sub.s32 	%r159, %r158, %r156;
	mov.b32 	%f337, %r159;
	add.s32 	%r160, %r156, 2130706432;
	mov.b32 	%f338, %r160;
	fma.rn.f32 	%f339, %f334, 0f391FCB8E, 0f3AAF85ED;
	fma.rn.f32 	%f340, %f339, %f334, 0f3C1D9856;
	fma.rn.f32 	%f341, %f340, %f334, 0f3D6357BB;
	fma.rn.f32 	%f342, %f341, %f334, 0f3E75FDEC;
	fma.rn.f32 	%f343, %f342, %f334, 0f3F317218;
	fma.rn.f32 	%f344, %f343, %f334, 0f3F800000;
	mul.f32 	%f345, %f344, %f338;
	mul.f32 	%f346, %f345, %f337;
	selp.f32 	%f470, %f335, %f346, %p68;
	and.pred  	%p69, %p65, %p66;
	@%p69 bra 	$L__BB0_53;
	add.f32 	%f347, %f69, %f69;
	mov.b32 	%r161, %f347;
	and.b32  	%r162, %r161, 2147483647;
	mov.b32 	%f470, %r162;
$L__BB0_53:
	fma.rn.f32 	%f471, %f470, 0f3F000000, %f66;
	fma.rn.f32 	%f472, %f470, 0f3F000000, %f67;
	fma.rn.f32 	%f473, %f470, 0f3F000000, %f68;
$L__BB0_54:
	add.f32 	%f474, %f474, %f471;
	add.f32 	%f475, %f475, %f472;
	add.f32 	%f476, %f476, %f473;
	add.s64 	%rd62, %rd62, 1;
	setp.ne.s64 	%p83, %rd62, %rd22;
	@%p83 bra 	$L__BB0_3;
$L__BB0_55:
	cvt.rn.f32.u64 	%f447, %rd22;
	rcp.rn.f32 	%f448, %f447;
	mul.f32 	%f449, %f448, %f474;
	mul.f32 	%f450, %f448, %f475;
	mul.f32 	%f451, %f448, %f476;
	cvta.to.global.u64 	%rd59, %rd19;
	mul.wide.s32 	%rd60, %r3, 12;
	add.s64 	%rd61, %rd59, %rd60;
	st.global.f32 	[%rd61], %f449;
	st.global.f32 	[%rd61+4], %f450;
	st.global.f32 	[%rd61+8], %f451;
$L__BB0_56:
	ret;

}


// ===== COMPILED SASS (sm_100) =====

	.target	sm_100

	.elftype	@"ET_EXEC"


//--------------------- .note.nv.tkinfo           --------------------------
	.section	.note.nv.tkinfo,"",@"SHT_NOTE"
	.sectionflags	@"SHF_NOTE_NV_TKINFO"
	.tkinfo
        /*0018*/ 	.word	0x00000002
        /*0030*/ 	.string	""
        /*0030*/ 	.string	"ptxas"
        /*0030*/ 	.string	"Cuda compilation tools, release 13.0, V13.0.88"
        /*0030*/ 	.string	"Build cuda_13.0.r13.0/compiler.36424714_0"
        /*0030*/ 	.string	"-arch sm_100 -m 64 "



//--------------------- .note.nv.cuinfo           --------------------------
	.section	.note.nv.cuinfo,"",@"SHT_NOTE"
	.sectionflags	@"SHF_NOTE_NV_CUINFO"
        /*0018*/ 	.short	0x0002
        /*001a*/ 	.short	0x0064
        /*001c*/ 	.short	0x0082
	.zero		2


//--------------------- .nv.info                  --------------------------
	.section	.nv.info,"",@"SHT_CUDA_INFO"
	.align	4


	//----- nvinfo : EIATTR_REGCOUNT
	.align		4
        /*0000*/ 	.byte	0x04, 0x2f
        /*0002*/ 	.short	(.L_11 - .L_10)
	.align		4
.L_10:
        /*0004*/ 	.word	index@(_Z6renderP4Vec3mmmfS_ff)
        /*0008*/ 	.word	0x00000034


	//----- nvinfo : EIATTR_FRAME_SIZE
	.align		4
.L_11:
        /*000c*/ 	.byte	0x04, 0x11
        /*000e*/ 	.short	(.L_13 - .L_12)
	.align		4
.L_12:
        /*0010*/ 	.word	index@($__internal_3_$__cuda_sm3x_div_rn_noftz_f32_slowpath)
        /*0014*/ 	.word	0x00000000


	//----- nvinfo : EIATTR_FRAME_SIZE
	.align		4
.L_13:
        /*0018*/ 	.byte	0x04, 0x11
        /*001a*/ 	.short	(.L_15 - .L_14)
	.align		4
.L_14:
        /*001c*/ 	.word	index@($__internal_2_$__cuda_sm20_sqrt_rn_f32_slowpath)
        /*0020*/ 	.word	0x00000000


	//----- nvinfo : EIATTR_FRAME_SIZE
	.align		4
.L_15:
        /*0024*/ 	.byte	0x04, 0x11
        /*0026*/ 	.short	(.L_17 - .L_16)
	.align		4
.L_16:
        /*0028*/ 	.word	index@($__internal_1_$__cuda_sm20_rcp_rn_f32_slowpath)
        /*002c*/ 	.word	0x00000000


	//----- nvinfo : EIATTR_FRAME_SIZE
	.align		4
.L_17:
        /*0030*/ 	.byte	0x04, 0x11
        /*0032*/ 	.short	(.L_19 - .L_18)
	.align		4
.L_18:
        /*0034*/ 	.word	index@($__internal_0_$__cuda_sm20_div_rn_f64_full)
        /*0038*/ 	.word	0x00000000


	//----- nvinfo : EIATTR_FRAME_SIZE
	.align		4
.L_19:
        /*003c*/ 	.byte	0x04, 0x11
        /*003e*/ 	.short	(.L_21 - .L_20)
	.align		4
.L_20:
        /*0040*/ 	.word	index@(_Z6renderP4Vec3mmmfS_ff)
        /*0044*/ 	.word	0x00000000


	//----- nvinfo : EIATTR_MIN_STACK_SIZE
	.align		4
.L_21:
        /*0048*/ 	.byte	0x04, 0x12
        /*004a*/ 	.short	(.L_23 - .L_22)
	.align		4
.L_22:
        /*004c*/ 	.word	index@(_Z6renderP4Vec3mmmfS_ff)
        /*0050*/ 	.word	0x00000000
.L_23:


//--------------------- .nv.compat                --------------------------
	.section	.nv.compat,"",@"SHT_CUDA_COMPAT_INFO"
	.align	4
        /*0000*/ 	.byte	0x02, 0x09, 0x00, 0x00, 0x02, 0x02, 0x01, 0x00, 0x02, 0x05, 0x05, 0x00, 0x03, 0x07, 0x01, 0x01
        /*0010*/ 	.byte	0x02, 0x03, 0x00, 0x00, 0x02, 0x06, 0x01, 0x00, 0x04, 0x0b, 0x08, 0x00, 0x01, 0x00, 0x00, 0x00
        /*0020*/ 	.byte	0x00, 0x00, 0x00, 0x00


//--------------------- .nv.info._Z6renderP4Vec3mmmfS_ff --------------------------
	.section	.nv.info._Z6renderP4Vec3mmmfS_ff,"",@"SHT_CUDA_INFO"
	.sectionflags	@""
	.align	4


	//----- nvinfo : EIATTR_CUDA_API_VERSION
	.align		4
        /*0000*/ 	.byte	0x04, 0x37
        /*0002*/ 	.short	(.L_25 - .L_24)
.L_24:
        /*0004*/ 	.word	0x00000082


	//----- nvinfo : EIATTR_KPARAM_INFO
	.align		4
.L_25:
        /*0008*/ 	.byte	0x04, 0x17
        /*000a*/ 	.short	(.L_27 - .L_26)
.L_26:
        /*000c*/ 	.word	0x00000000
        /*0010*/ 	.short	0x0007
        /*0012*/ 	.short	0x0034
        /*0014*/ 	.byte	0x00, 0xf0, 0x11, 0x00


	//----- nvinfo : EIATTR_KPARAM_INFO
	.align		4
.L_27:
        /*0018*/ 	.byte	0x04, 0x17
        /*001a*/ 	.short	(.L_29 - .L_28)
.L_28:
        /*001c*/ 	.word	0x00000000
        /*0020*/ 	.short	0x0006
        /*0022*/ 	.short	0x0030
        /*0024*/ 	.byte	0x00, 0xf0, 0x11, 0x00


	//----- nvinfo : EIATTR_KPARAM_INFO
	.align		4
.L_29:
        /*0028*/ 	.byte	0x04, 0x17
        /*002a*/ 	.short	(.L_31 - .L_30)
.L_30:
        /*002c*/ 	.word	0x00000000
        /*0030*/ 	.short	0x0005
        /*0032*/ 	.short	0x0024
        /*0034*/ 	.byte	0x00, 0xf0, 0x31, 0x00


	//----- nvinfo : EIATTR_KPARAM_INFO
	.align		4
.L_31:
        /*0038*/ 	.byte	0x04, 0x17
        /*003a*/ 	.short	(.L_33 - .L_32)
.L_32:
        /*003c*/ 	.word	0x00000000
        /*0040*/ 	.short	0x0004
        /*0042*/ 	.short	0x0020
        /*0044*/ 	.byte	0x00, 0xf0, 0x11, 0x00


	//----- nvinfo : EIATTR_KPARAM_INFO
	.align		4
.L_33:
        /*0048*/ 	.byte	0x04, 0x17
        /*004a*/ 	.short	(.L_35 - .L_34)
.L_34:
        /*004c*/ 	.word	0x00000000
        /*0050*/ 	.short	0x0003
        /*0052*/ 	.short	0x0018
        /*0054*/ 	.byte	0x00, 0xf0, 0x21, 0x00


	//----- nvinfo : EIATTR_KPARAM_INFO
	.align		4
.L_35:
        /*0058*/ 	.byte	0x04, 0x17
        /*005a*/ 	.short	(.L_37 - .L_36)
.L_36:
        /*005c*/ 	.word	0x00000000
        /*0060*/ 	.short	0x0002
        /*0062*/ 	.short	0x0010
        /*0064*/ 	.byte	0x00, 0xf0, 0x21, 0x00


	//----- nvinfo : EIATTR_KPARAM_INFO
	.align		4
.L_37:
        /*0068*/ 	.byte	0x04, 0x17
        /*006a*/ 	.short	(.L_39 - .L_38)
.L_38:
        /*006c*/ 	.word	0x00000000
        /*0070*/ 	.short	0x0001
        /*0072*/ 	.short	0x0008
        /*0074*/ 	.byte	0x00, 0xf0, 0x21, 0x00


	//----- nvinfo : EIATTR_KPARAM_INFO
	.align		4
.L_39:
        /*0078*/ 	.byte	0x04, 0x17
        /*007a*/ 	.short	(.L_41 - .L_40)
.L_40:
        /*007c*/ 	.word	0x00000000
        /*0080*/ 	.short	0x0000
        /*0082*/ 	.short	0x0000
        /*0084*/ 	.byte	0x00, 0xf5, 0x21, 0x00


	//----- nvinfo : EIATTR_SPARSE_MMA_MASK
	.align		4
.L_41:
        /*0088*/ 	.byte	0x03, 0x50
        /*008a*/ 	.short	0x0000


	//----- nvinfo : EIATTR_MAXREG_COUNT
	.align		4
        /*008c*/ 	.byte	0x03, 0x1b
        /*008e*/ 	.short	0x00ff


	//----- nvinfo : EIATTR_MERCURY_ISA_VERSION
	.align		4
        /*0090*/ 	.byte	0x03, 0x5f
        /*0092*/ 	.short	0x0101


	//----- nvinfo : EIATTR_VRC_CTA_INIT_COUNT
	.align		4
        /*0094*/ 	.byte	0x02, 0x4a
	.zero		1
	.zero		1


	//----- nvinfo : EIATTR_EXIT_INSTR_OFFSETS
	.align		4
        /*0098*/ 	.byte	0x04, 0x1c
        /*009a*/ 	.short	(.L_43 - .L_42)


	//   ....[0]....
.L_42:
        /*009c*/ 	.word	0x00000100


	//   ....[1]....
        /*00a0*/ 	.word	0x000055d0


	//----- nvinfo : EIATTR_CRS_STACK_SIZE
	.align		4
.L_43:
        /*00a4*/ 	.byte	0x04, 0x1e
        /*00a6*/ 	.short	(.L_45 - .L_44)
.L_44:
        /*00a8*/ 	.word	0x00000000


	//----- nvinfo : EIATTR_CBANK_PARAM_SIZE
	.align		4
.L_45:
        /*00ac*/ 	.byte	0x03, 0x19
        /*00ae*/ 	.short	0x0038


	//----- nvinfo : EIATTR_PARAM_CBANK
	.align		4
        /*00b0*/ 	.byte	0x04, 0x0a
        /*00b2*/ 	.short	(.L_47 - .L_46)
	.align		4
.L_46:
        /*00b4*/ 	.word	index@(.nv.constant0._Z6renderP4Vec3mmmfS_ff)
        /*00b8*/ 	.short	0x0380
        /*00ba*/ 	.short	0x0038


	//----- nvinfo : EIATTR_SW_WAR
	.align		4
.L_47:
        /*00bc*/ 	.byte	0x04, 0x36
        /*00be*/ 	.short	(.L_49 - .L_48)
.L_48:
        /*00c0*/ 	.word	0x00000008
.L_49:


//--------------------- .nv.callgraph             --------------------------
	.section	.nv.callgraph,"",@"SHT_CUDA_CALLGRAPH"
	.align	4
	.sectionentsize	8
	.align		4
        /*0000*/ 	.word	0x00000000
	.align		4
        /*0004*/ 	.word	0xffffffff
	.align		4
        /*0008*/ 	.word	0x00000000
	.align		4
        /*000c*/ 	.word	0xfffffffe
	.align		4
        /*0010*/ 	.word	0x00000000
	.align		4
        /*0014*/ 	.word	0xfffffffd
	.align		4
        /*0018*/ 	.word	0x00000000
	.align		4
        /*001c*/ 	.word	0xfffffffc


//--------------------- .nv.constant4             --------------------------
	.section	.nv.constant4,"a",@progbits
	.align	8
	.align		8
.nv.constant4:
        /*0000*/ 	.dword	precalc_xorwow_matrix
	.align		8
        /*0008*/ 	.dword	precalc_xorwow_offset_matrix
	.align		8
        /*0010*/ 	.dword	mrg32k3aM1
	.align		8
        /*0018*/ 	.dword	mrg32k3aM2
	.align		8
        /*0020*/ 	.dword	mrg32k3aM1SubSeq
	.align		8
        /*0028*/ 	.dword	mrg32k3aM2SubSeq
	.align		8
        /*0030*/ 	.dword	mrg32k3aM1Seq
	.align		8
        /*0038*/ 	.dword	mrg32k3aM2Seq
	.align		8
        /*0040*/ 	.dword	__cudart_i2opi_f


//--------------------- .nv.constant3             --------------------------
	.section	.nv.constant3,"a",@progbits
	.align	8
.nv.constant3:
	.type		__cr_lgamma_table,@object
	.size		__cr_lgamma_table,(.L_8 - __cr_lgamma_table)
__cr_lgamma_table:
        /*0000*/ 	.byte	0x00, 0x00, 0x00, 0x00, 0x00, 0x00, 0x00, 0x00, 0x00, 0x00, 0x00, 0x00, 0x00, 0x00, 0x00, 0x00
        /*0010*/ 	.byte	0xef, 0x39, 0xfa, 0xfe, 0x42, 0x2e, 0xe6, 0x3f, 0x02, 0x20, 0x2a, 0xfa, 0x0b, 0xab, 0xfc, 0x3f
        /*0020*/ 	.byte	0xf9, 0x2c, 0x92, 0x7c, 0xa7, 0x6c, 0x09, 0x40, 0xc9, 0x79, 0x44, 0x3c, 0x64, 0x26, 0x13, 0x40
        /*0030*/ 	.byte	0xca, 0x01, 0xcf, 0x3a, 0x27, 0x51, 0x1a, 0x40, 0x30, 0xcc, 0x2d, 0xf3, 0xe1, 0x0c, 0x21, 0x40
        /*0040*/ 	.byte	0x0d, 0xb7, 0xfc, 0x82, 0x8e, 0x35, 0x25, 0x40
.L_8:


//--------------------- .text._Z6renderP4Vec3mmmfS_ff --------------------------
	.section	.text._Z6renderP4Vec3mmmfS_ff,"ax",@progbits
	.align	128
        .global         _Z6renderP4Vec3mmmfS_ff
        .type           _Z6renderP4Vec3mmmfS_ff,@function
        .size           _Z6renderP4Vec3mmmfS_ff,(.L_x_130 - _Z6renderP4Vec3mmmfS_ff)
        .other          _Z6renderP4Vec3mmmfS_ff,@"STO_CUDA_ENTRY STV_DEFAULT"
_Z6renderP4Vec3mmmfS_ff:
.text._Z6renderP4Vec3mmmfS_ff:
[----:B------:R-:W-:Y:S01]  /*0000*/  LDC R1, c[0x0][0x37c] ;  /* 0x0000df00ff017b82 */ /* 0x000fe20000000800 */
[----:B------:R-:W0:Y:S07]  /*0010*/  S2R R15, SR_TID.Y ;  /* 0x00000000000f7919 */ /* 0x000e2e0000002200 */
[----:B------:R-:W1:Y:S01]  /*0020*/  LDC R3, c[0x0][0x360] ;  /* 0x0000d800ff037b82 */ /* 0x000e620000000800 */
[----:B------:R-:W2:Y:S01]  /*0030*/  LDCU.64 UR6, c[0x0][0x390] ;  /* 0x00007200ff0677ac */ /* 0x000ea20008000a00 */
[----:B------:R-:W1:Y:S01]  /*0040*/  S2R R14, SR_TID.X ;  /* 0x00000000000e7919 */ /* 0x000e620000002100 */
[----:B------:R-:W3:Y:S05]  /*0050*/  LDCU.64 UR8, c[0x0][0x388] ;  /* 0x00007100ff0877ac */ /* 0x000eea0008000a00 */
[----:B------:R-:W0:Y:S08]  /*0060*/  S2UR UR5, SR_CTAID.Y ;  /* 0x00000000000579c3 */ /* 0x000e300000002600 */
[----:B------:R-:W0:Y:S08]  /*0070*/  LDC R0, c[0x0][0x364] ;  /* 0x0000d900ff007b82 */ /* 0x000e300000000800 */
[----:B------:R-:W1:Y:S01]  /*0080*/  S2UR UR4, SR_CTAID.X ;  /* 0x00000000000479c3 */ /* 0x000e620000002500 */
[----:B0-----:R-:W-:-:S05]  /*0090*/  IMAD R15, R0, UR5, R15 ;  /* 0x00000005000f7c24 */ /* 0x001fca000f8e020f */
[----:B--2---:R-:W-:Y:S01]  /*00a0*/  ISETP.GE.U32.AND P0, PT, R15, UR6, PT ;  /* 0x000000060f007c0c */ /* 0x004fe2000bf06070 */
[----:B-1----:R-:W-:-:S03]  /*00b0*/  IMAD R14, R3, UR4, R14 ;  /* 0x00000004030e7c24 */ /* 0x002fc6000f8e020e */
[----:B------:R-:W-:Y:S02]  /*00c0*/  ISETP.GE.U32.AND.EX P0, PT, RZ, UR7, PT, P0 ;  /* 0x00000007ff007c0c */ /* 0x000fe4000bf06100 */
[----:B---3--:R-:W-:Y:S02]  /*00d0*/  ISETP.GE.U32.AND P1, PT, R14, UR8, PT ;  /* 0x000000080e007c0c */ /* 0x008fe4000bf26070 */
[----:B------:R-:W-:-:S04]  /*00e0*/  SHF.R.S32.HI R0, RZ, 0x1f, R14 ;  /* 0x0000001fff007819 */ /* 0x000fc8000001140e */
[----:B------:R-:W-:-:S13]  /*00f0*/  ISETP.GE.U32.OR.EX P0, PT, R0, UR9, P0, P1 ;  /* 0x0000000900007c0c */ /* 0x000fda0008706510 */
[----:B------:R-:W-:Y:S05]  /*0100*/  @P0 EXIT ;  /* 0x000000000000094d */ /* 0x000fea0003800000 */
[----:B------:R-:W0:Y:S01]  /*0110*/  LDCU.64 UR4, c[0x0][0x398] ;  /* 0x00007300ff0477ac */ /* 0x000e220008000a00 */
[----:B------:R-:W-:Y:S02]  /*0120*/  HFMA2 R10, -RZ, RZ, 0, 0 ;  /* 0x00000000ff0a7431 */ /* 0x000fe400000001ff */
[----:B------:R-:W-:Y:S01]  /*0130*/  IMAD R7, R15, UR8, R14 ;  /* 0x000000080f077c24 */ /* 0x000fe2000f8e020e */
[----:B------:R-:W-:Y:S01]  /*0140*/  CS2R R8, SRZ ;  /* 0x0000000000087805 */ /* 0x000fe2000001ff00 */
[----:B------:R-:W1:Y:S01]  /*0150*/  LDCU.64 UR20, c[0x0][0x358] ;  /* 0x00006b00ff1477ac */ /* 0x000e620008000a00 */
[----:B0-----:R-:W-:-:S04]  /*0160*/  UISETP.NE.U32.AND UP0, UPT, UR4, URZ, UPT ;  /* 0x000000ff0400728c */ /* 0x001fc8000bf05070 */
[----:B------:R-:W-:-:S09]  /*0170*/  UISETP.NE.AND.EX UP0, UPT, UR5, URZ, UPT, UP0 ;  /* 0x000000ff0500728c */ /* 0x000fd2000bf05300 */
[----:B-1----:R-:W-:Y:S05]  /*0180*/  BRA.U !UP0, `(.L_x_0) ;  /* 0x0000005108bc7547 */ /* 0x002fea000b800000 */
[----:B------:R-:W0:Y:S01]  /*0190*/  LDC R11, c[0x0][0x3a0] ;  /* 0x0000e800ff0b7b82 */ /* 0x000e220000000800 */
[----:B------:R-:W1:Y:S01]  /*01a0*/  LDCU.64 UR6, c[0x0][0x388] ;  /* 0x00007100ff0677ac */ /* 0x000e620008000a00 */
[----:B------:R-:W-:Y:S02]  /*01b0*/  MOV R4, 0x3fc90fda ;  /* 0x3fc90fda00047802 */ /* 0x000fe40000000f00 */
[----:B------:R-:W-:Y:S02]  /*01c0*/  CS2R R8, SRZ ;  /* 0x0000000000087805 */ /* 0x000fe4000001ff00 */
[----:B------:R-:W-:Y:S01]  /*01d0*/  I2FP.F32.S32 R14, R14 ;  /* 0x0000000e000e7245 */ /* 0x000fe20000201400 */
[----:B------:R-:W2:Y:S01]  /*01e0*/  LDCU.64 UR8, c[0x0][0x390] ;  /* 0x00007200ff0877ac */ /* 0x000ea20008000a00 */
[----:B------:R-:W-:Y:S02]  /*01f0*/  I2FP.F32.U32 R15, R15 ;  /* 0x0000000f000f7245 */ /* 0x000fe40000201000 */
[----:B------:R-:W-:Y:S01]  /*0200*/  MOV R10, RZ ;  /* 0x000000ff000a7202 */ /* 0x000fe20000000f00 */
[----:B------:R-:W-:Y:S01]  /*0210*/  UMOV UR5, URZ ;  /* 0x000000ff00057c82 */ /* 0x000fe20008000000 */
[----:B------:R-:W-:Y:S01]  /*0220*/  UMOV UR4, URZ ;  /* 0x000000ff00047c82 */ /* 0x000fe20008000000 */
[----:B-1----:R-:W1:Y:S01]  /*0230*/  I2F.U64 R16, UR6 ;  /* 0x0000000600107d12 */ /* 0x002e620008301000 */
[C---:B0-----:R-:W-:Y:S01]  /*0240*/  FMUL R0, R11.reuse, 2.3561944961547851562 ;  /* 0x4016cbe40b007820 */ /* 0x041fe20000400000 */
[----:B------:R-:W-:-:S06]  /*0250*/  FMUL R11, R11, 6.2831854820251464844 ;  /* 0x40c90fdb0b0b7820 */ /* 0x000fcc0000400000 */
[----:B--2---:R-:W0:Y:S01]  /*0260*/  I2F.U64 R17, UR8 ;  /* 0x0000000800117d12 */ /* 0x004e220008301000 */
[----:B------:R-:W-:Y:S01]  /*0270*/  R2UR UR22, R0 ;  /* 0x00000000001672ca */ /* 0x000fe200000e0000 */
[C---:B------:R-:W-:Y:S01]  /*0280*/  FMUL R2, R11.reuse, 0.63661974668502807617 ;  /* 0x3f22f9830b027820 */ /* 0x040fe20000400000 */
[C---:B------:R-:W-:Y:S02]  /*0290*/  R2UR UR11, R11.reuse ;  /* 0x000000000b0b72ca */ /* 0x040fe400000e0000 */
[----:B------:R-:W-:-:S03]  /*02a0*/  FSETP.GE.AND P1, PT, |R11|, 105615, PT ;  /* 0x47ce47800b00780b */ /* 0x000fc60003f26200 */
[----:B------:R-:W2:Y:S01]  /*02b0*/  F2I.NTZ R2, R2 ;  /* 0x0000000200027305 */ /* 0x000ea20000203100 */
[----:B------:R-:W-:-:S04]  /*02c0*/  FSETP.EQ.OR P4, PT, |R11|, +INF , !P1 ;  /* 0x7f8000000b00780b */ /* 0x000fc80004f82600 */
[----:B------:R-:W-:Y:S01]  /*02d0*/  P2R R27, PR, RZ, 0x10 ;  /* 0x00000010ff1b7803 */ /* 0x000fe20000000000 */
[----:B------:R-:W-:Y:S01]  /*02e0*/  IMAD.U32 R3, RZ, RZ, UR22 ;  /* 0x00000016ff037e24 */ /* 0x000fe2000f8e00ff */
[----:B------:R-:W-:Y:S01]  /*02f0*/  MOV R0, UR22 ;  /* 0x0000001600007c02 */ /* 0x000fe20008000f00 */
[----:B------:R-:W-:Y:S01]  /*0300*/  USHF.R.U32.HI UR12, URZ, 0x17, UR11 ;  /* 0x00000017ff0c7899 */ /* 0x000fe2000801160b */
[----:B------:R-:W-:Y:S01]  /*0310*/  MOV R24, UR22 ;  /* 0x0000001600187c02 */ /* 0x000fe20008000f00 */
[----:B------:R-:W-:Y:S01]  /*0320*/  USHF.L.U32 UR10, UR22, 0x8, URZ ;  /* 0x00000008160a7899 */ /* 0x000fe200080006ff */
[----:B------:R-:W-:Y:S01]  /*0330*/  FSETP.GE.AND P0, PT, |R3|, 105615, PT ;  /* 0x47ce47800300780b */ /* 0x000fe20003f06200 */
[----:B------:R-:W-:Y:S01]  /*0340*/  FMUL R0, R0, 0.63661974668502807617 ;  /* 0x3f22f98300007820 */ /* 0x000fe20000400000 */
[----:B------:R-:W-:Y:S01]  /*0350*/  SHF.R.U32.HI R24, RZ, 0x17, R24 ;  /* 0x00000017ff187819 */ /* 0x000fe20000011618 */
[----:B------:R-:W-:Y:S01]  /*0360*/  ULOP3.LUT UR6, UR12, 0xe0, URZ, 0xc0, !UPT ;  /* 0x000000e00c067892 */ /* 0x000fe2000f8ec0ff */
[----:B--2---:R-:W-:Y:S01]  /*0370*/  R2UR UR13, R2 ;  /* 0x00000000020d72ca */ /* 0x004fe200000e0000 */
[----:B------:R-:W-:Y:S01]  /*0380*/  USHF.L.U32 UR11, UR11, 0x8, URZ ;  /* 0x000000080b0b7899 */ /* 0x000fe200080006ff */
[----:B------:R-:W-:Y:S01]  /*0390*/  MOV R2, UR22 ;  /* 0x0000001600027c02 */ /* 0x000fe20008000f00 */
[----:B------:R-:W2:Y:S01]  /*03a0*/  F2I.NTZ R0, R0 ;  /* 0x0000000000007305 */ /* 0x000ea20000203100 */
[----:B------:R-:W-:-:S02]  /*03b0*/  UIADD3 UR6, UPT, UPT, UR6, -0x80, URZ ;  /* 0xffffff8006067890 */ /* 0x000fc4000fffe0ff */
[----:B------:R-:W-:Y:S02]  /*03c0*/  ULOP3.LUT UR12, UR12, 0x1f, URZ, 0xc0, !UPT ;  /* 0x0000001f0c0c7892 */ /* 0x000fe4000f8ec0ff */
[----:B------:R-:W-:Y:S01]  /*03d0*/  USHF.R.U32.HI UR6, URZ, 0x5, UR6 ;  /* 0x00000005ff067899 */ /* 0x000fe20008011606 */
[----:B------:R-:W-:Y:S01]  /*03e0*/  VOTEU.ANY UP0, P0 ;  /* 0x0000000000ff7886 */ /* 0x000fe20000000100 */
[----:B------:R-:W-:Y:S01]  /*03f0*/  PLOP3.LUT P2, PT, PT, PT, UP0, 0x80, 0x8 ;  /* 0x000000000008781c */ /* 0x000fe20003f4f008 */
[----:B------:R-:W-:Y:S02]  /*0400*/  VOTEU.ANY UP1, P1 ;  /* 0x0000000000ff7886 */ /* 0x000fe40000820100 */
[----:B------:R-:W-:Y:S01]  /*0410*/  I2FP.F32.S32 R12, UR13 ;  /* 0x0000000d000c7c45 */ /* 0x000fe20008201400 */
[----:B------:R-:W-:Y:S01]  /*0420*/  USEL UR13, UR13, URZ, !UP1 ;  /* 0x000000ff0d0d7287 */ /* 0x000fe2000c800000 */
[----:B------:R-:W-:Y:S01]  /*0430*/  FSETP.EQ.OR P3, PT, |R2|, +INF , !P2 ;  /* 0x7f8000000200780b */ /* 0x000fe20005762600 */
[----:B------:R-:W-:Y:S01]  /*0440*/  ULEA UR14, -UR6, URZ, 0x2 ;  /* 0x000000ff060e7291 */ /* 0x000fe2000f8e11ff */
[----:B------:R-:W-:Y:S01]  /*0450*/  LOP3.LUT R2, R24, 0xe0, RZ, 0xc0, !PT ;  /* 0x000000e018027812 */ /* 0x000fe200078ec0ff */
[----:B------:R-:W-:Y:S01]  /*0460*/  FFMA R3, R12, -1.5707962512969970703, R11 ;  /* 0xbfc90fda0c037823 */ /* 0x000fe2000000000b */
[----:B--2---:R-:W-:Y:S01]  /*0470*/  R2UR UR15, R0 ;  /* 0x00000000000f72ca */ /* 0x004fe200000e0000 */
[----:B------:R-:W-:Y:S01]  /*0480*/  VOTEU.ANY UP1, P4 ;  /* 0x0000000000ff7886 */ /* 0x000fe20002020100 */
[----:B------:R-:W-:Y:S01]  /*0490*/  ISETP.GT.AND P0, PT, R7, -0x7c1, PT ;  /* 0xfffff83f0700780c */ /* 0x000fe20003f04270 */
[----:B------:R-:W-:Y:S01]  /*04a0*/  FFMA R3, R12, -7.5497894158615963534e-08, R3 ;  /* 0xb3a221680c037823 */ /* 0x000fe20000000003 */
[----:B------:R-:W-:Y:S01]  /*04b0*/  VIADD R2, R2, 0xffffff80 ;  /* 0xffffff8002027836 */ /* 0x000fe20000000000 */
[----:B------:R-:W-:Y:S01]  /*04c0*/  P2R R26, PR, RZ, 0x8 ;  /* 0x00000008ff1a7803 */ /* 0x000fe20000000000 */
[----:B------:R-:W-:Y:S01]  /*04d0*/  ULOP3.LUT UR10, UR10, 0x80000000, URZ, 0xfc, !UPT ;  /* 0x800000000a0a7892 */ /* 0x000fe2000f8efcff */
[----:B------:R-:W-:Y:S01]  /*04e0*/  FFMA R12, R12, -5.3903029534742383927e-15, R3 ;  /* 0xa7c234c50c0c7823 */ /* 0x000fe20000000003 */
[----:B------:R-:W-:Y:S01]  /*04f0*/  MOV R3, 0xd991eb4f ;  /* 0xd991eb4f00037802 */ /* 0x000fe20000000f00 */
[----:B------:R-:W-:Y:S01]  /*0500*/  @P1 FMUL R12, RZ, R11 ;  /* 0x0000000bff0c1220 */ /* 0x000fe20000400000 */
[----:B------:R-:W-:Y:S01]  /*0510*/  SHF.R.U32.HI R2, RZ, 0x5, R2 ;  /* 0x00000005ff027819 */ /* 0x000fe20000011602 */
[----:B------:R-:W-:Y:S01]  /*0520*/  ULOP3.LUT UR11, UR11, 0x80000000, URZ, 0xfc, !UPT ;  /* 0x800000000b0b7892 */ /* 0x000fe2000f8efcff */
[----:B------:R-:W-:Y:S01]  /*0530*/  SEL R3, R3, 0x8bf16996, P0 ;  /* 0x8bf1699603037807 */ /* 0x000fe20000000000 */
[----:B------:R-:W-:Y:S01]  /*0540*/  UIADD3 UR23, UPT, UPT, -UR12, 0x20, URZ ;  /* 0x000000200c177890 */ /* 0x000fe2000fffe1ff */
[----:B------:R-:W-:Y:S01]  /*0550*/  I2FP.F32.S32 R13, UR15 ;  /* 0x0000000f000d7c45 */ /* 0x000fe20008201400 */
[----:B------:R-:W-:Y:S01]  /*0560*/  USEL UR15, UR15, URZ, !UP0 ;  /* 0x000000ff0f0f7287 */ /* 0x000fe2000c000000 */
[C---:B------:R-:W-:Y:S01]  /*0570*/  LOP3.LUT R18, R3.reuse, 0x5491333, RZ, 0x3c, !PT ;  /* 0x0549133303127812 */ /* 0x040fe200078e3cff */
[----:B------:R-:W-:Y:S01]  /*0580*/  VIADD R19, R3, 0x1f123bb5 ;  /* 0x1f123bb503137836 */ /* 0x000fe20000000000 */
[----:B------:R-:W-:Y:S01]  /*0590*/  LOP3.LUT R24, R24, 0x1f, RZ, 0xc0, !PT ;  /* 0x0000001f18187812 */ /* 0x000fe200078ec0ff */
[C---:B------:R-:W-:Y:S01]  /*05a0*/  FFMA R0, R13.reuse, -R4, UR22 ;  /* 0x000000160d007e23 */ /* 0x040fe20008000804 */
[----:B------:R-:W-:Y:S01]  /*05b0*/  LEA R25, -R2, RZ, 0x2 ;  /* 0x000000ff02197211 */ /* 0x000fe200078e11ff */
[----:B------:R-:W-:Y:S01]  /*05c0*/  VOTEU.ANY UP0, P3 ;  /* 0x0000000000ff7886 */ /* 0x000fe20001800100 */
[----:B------:R-:W-:Y:S01]  /*05d0*/  UP2UR UR6, UPR, URZ, 0x1 ;  /* 0x00000001ff067883 */ /* 0x000fe20008000000 */
[----:B------:R-:W-:Y:S01]  /*05e0*/  FFMA R0, R13, -7.5497894158615963534e-08, R0 ;  /* 0xb3a221680d007823 */ /* 0x000fe20000000000 */
[----:B------:R-:W-:-:S03]  /*05f0*/  UP2UR UR6, UPR, URZ, 0x2 ;  /* 0x00000002ff067883 */ /* 0x000fc60008000000 */
[----:B------:R-:W-:Y:S01]  /*0600*/  FFMA R13, R13, -5.3903029534742383927e-15, R0 ;  /* 0xa7c234c50d0d7823 */ /* 0x000fe20000000000 */
[----:B------:R-:W-:Y:S02]  /*0610*/  VIADD R0, R7, 0x7c0 ;  /* 0x000007c007007836 */ /* 0x000fe40000000000 */
[----:B------:R-:W-:-:S03]  /*0620*/  @P2 FMUL R13, RZ, UR22 ;  /* 0x00000016ff0d2c20 */ /* 0x000fc60008400000 */
[----:B------:R-:W-:-:S05]  /*0630*/  LOP3.LUT R0, R0, 0xaad26b49, RZ, 0x3c, !PT ;  /* 0xaad26b4900007812 */ /* 0x000fca00078e3cff */
[----:B------:R-:W-:-:S05]  /*0640*/  IMAD R0, R0, 0x4182bed5, RZ ;  /* 0x4182bed500007824 */ /* 0x000fca00078e02ff */
[----:B------:R-:W-:Y:S02]  /*0650*/  IADD3 R20, PT, PT, R3, 0x64f0c9, R0 ;  /* 0x0064f0c903147810 */ /* 0x000fe40007ffe000 */
[C---:B------:R-:W-:Y:S02]  /*0660*/  IADD3 R21, PT, PT, R0.reuse, 0x583f19, RZ ;  /* 0x00583f1900157810 */ /* 0x040fe40007ffe0ff */
[C---:B------:R-:W-:Y:S02]  /*0670*/  LOP3.LUT R22, R0.reuse, 0x159a55e5, RZ, 0x3c, !PT ;  /* 0x159a55e500167812 */ /* 0x040fe400078e3cff */
[----:B01----:R-:W-:-:S07]  /*0680*/  IADD3 R23, PT, PT, R0, 0x75bcd15, RZ ;  /* 0x075bcd1500177810 */ /* 0x003fce0007ffe0ff */
.L_x_103:
[----:B------:R-:W-:Y:S01]  /*0690*/  SHF.R.U32.HI R0, RZ, 0x2, R23 ;  /* 0x00000002ff007819 */ /* 0x000fe20000011617 */
[----:B------:R-:W-:Y:S01]  /*06a0*/  IMAD.SHL.U32 R2, R21, 0x10, RZ ;  /* 0x0000001015027824 */ /* 0x000fe200078e00ff */
[----:B------:R-:W-:Y:S01]  /*06b0*/  MOV R5, 0x2f800000 ;  /* 0x2f80000000057802 */ /* 0x000fe20000000f00 */
[----:B------:R-:W-:Y:S01]  /*06c0*/  BSSY.RECONVERGENT B2, `(.L_x_1) ;  /* 0x000001a000027945 */ /* 0x000fe20003800200 */
[----:B------:R-:W-:Y:S02]  /*06d0*/  LOP3.LUT R0, R0, R23, RZ, 0x3c, !PT ;  /* 0x0000001700007212 */ /* 0x000fe400078e3cff */
[----:B------:R-:W0:Y:S02]  /*06e0*/  MUFU.RCP R23, R16 ;  /* 0x0000001000177308 */ /* 0x000e240000001000 */
[----:B------:R-:W-:-:S04]  /*06f0*/  SHF.L.U32 R3, R0, 0x1, RZ ;  /* 0x0000000100037819 */ /* 0x000fc800000006ff */
[----:B------:R-:W-:-:S04]  /*0700*/  LOP3.LUT R3, R21, R2, R3, 0x96, !PT ;  /* 0x0000000215037212 */ /* 0x000fc800078e9603 */
[----:B------:R-:W-:-:S04]  /*0710*/  LOP3.LUT R3, R3, R0, RZ, 0x3c, !PT ;  /* 0x0000000003037212 */ /* 0x000fc800078e3cff */
[----:B------:R-:W-:Y:S01]  /*0720*/  IADD3 R0, PT, PT, R20, 0x587c5, R3 ;  /* 0x000587c514007810 */ /* 0x000fe20007ffe003 */
[----:B0-----:R-:W-:-:S03]  /*0730*/  FFMA R2, -R16, R23, 1 ;  /* 0x3f80000010027423 */ /* 0x001fc60000000117 */
[----:B------:R-:W-:Y:S01]  /*0740*/  I2FP.F32.U32 R0, R0 ;  /* 0x0000000000007245 */ /* 0x000fe20000201000 */
[----:B------:R-:W-:-:S04]  /*0750*/  FFMA R2, R23, R2, R23 ;  /* 0x0000000217027223 */ /* 0x000fc80000000017 */
[----:B------:R-:W-:Y:S01]  /*0760*/  FFMA R5, R0, R5, 1.1641532182693481445e-10 ;  /* 0x2f00000000057423 */ /* 0x000fe20000000005 */
[----:B------:R-:W-:Y:S01]  /*0770*/  IMAD.MOV.U32 R0, RZ, RZ, R22 ;  /* 0x000000ffff007224 */ /* 0x000fe200078e0016 */
[----:B------:R-:W-:Y:S02]  /*0780*/  MOV R22, R18 ;  /* 0x0000001200167202 */ /* 0x000fe40000000f00 */
[----:B------:R-:W-:Y:S01]  /*0790*/  FADD R5, R14, R5 ;  /* 0x000000050e057221 */ /* 0x000fe20000000000 */
[----:B------:R-:W-:-:S03]  /*07a0*/  MOV R18, R3 ;  /* 0x0000000300127202 */ /* 0x000fc60000000f00 */
[----:B------:R-:W0:Y:S01]  /*07b0*/  FCHK P0, R5, R16 ;  /* 0x0000001005007302 */ /* 0x000e220000000000 */
[----:B------:R-:W-:-:S04]  /*07c0*/  FFMA R23, R5, R2, RZ ;  /* 0x0000000205177223 */ /* 0x000fc800000000ff */
[----:B------:R-:W-:-:S04]  /*07d0*/  FFMA R4, -R16, R23, R5 ;  /* 0x0000001710047223 */ /* 0x000fc80000000105 */
[----:B------:R-:W-:Y:S01]  /*07e0*/  FFMA R2, R2, R4, R23 ;  /* 0x0000000402027223 */ /* 0x000fe20000000017 */
[----:B------:R-:W-:Y:S01]  /*07f0*/  MOV R23, R19 ;  /* 0x0000001300177202 */ /* 0x000fe20000000f00 */
[----:B------:R-:W-:Y:S01]  /*0800*/  IMAD.MOV.U32 R19, RZ, RZ, R21 ;  /* 0x000000ffff137224 */ /* 0x000fe200078e0015 */
[----:B0-----:R-:W-:Y:S06]  /*0810*/  @!P0 BRA `(.L_x_2) ;  /* 0x0000000000108947 */ /* 0x001fec0003800000 */
[----:B------:R-:W-:Y:S02]  /*0820*/  MOV R45, R16 ;  /* 0x00000010002d7202 */ /* 0x000fe40000000f00 */
[----:B------:R-:W-:-:S07]  /*0830*/  MOV R6, 0x850 ;  /* 0x0000085000067802 */ /* 0x000fce0000000f00 */
[----:B------:R-:W-:Y:S05]  /*0840*/  CALL.REL.NOINC `($__internal_3_$__cuda_sm3x_div_rn_noftz_f32_slowpath) ;  /* 0x0000005800087944 */ /* 0x000fea0003c00000 */
[----:B------:R-:W-:-:S07]  /*0850*/  IMAD.MOV.U32 R2, RZ, RZ, R5 ;  /* 0x000000ffff027224 */ /* 0x000fce00078e0005 */
.L_x_2:
[----:B------:R-:W-:Y:S05]  /*0860*/  BSYNC.RECONVERGENT B2 ;  /* 0x0000000000027941 */ /* 0x000fea0003800200 */
.L_x_1:
[----:B------:R-:W-:Y:S01]  /*0870*/  SHF.R.U32.HI R3, RZ, 0x2, R0 ;  /* 0x00000002ff037819 */ /* 0x000fe20000011600 */
[----:B------:R-:W-:Y:S01]  /*0880*/  VIADD R20, R20, 0xb0f8a ;  /* 0x000b0f8a14147836 */ /* 0x000fe20000000000 */
[----:B------:R-:W-:Y:S02]  /*0890*/  BSSY.RECONVERGENT B2, `(.L_x_3) ;  /* 0x0000017000027945 */ /* 0x000fe40003800200 */
[----:B------:R-:W-:Y:S02]  /*08a0*/  LOP3.LUT R3, R3, R0, RZ, 0x3c, !PT ;  /* 0x0000000003037212 */ /* 0x000fe400078e3cff */
[----:B------:R-:W-:Y:S02]  /*08b0*/  SHF.L.U32 R0, R18, 0x4, RZ ;  /* 0x0000000412007819 */ /* 0x000fe400000006ff */
[----:B------:R-:W-:-:S04]  /*08c0*/  SHF.L.U32 R4, R3, 0x1, RZ ;  /* 0x0000000103047819 */ /* 0x000fc800000006ff */
[----:B------:R-:W-:Y:S02]  /*08d0*/  LOP3.LUT R3, R3, R4, R0, 0x96, !PT ;  /* 0x0000000403037212 */ /* 0x000fe400078e9600 */
[----:B------:R-:W0:Y:S02]  /*08e0*/  MUFU.RCP R4, R17 ;  /* 0x0000001100047308 */ /* 0x000e240000001000 */
[----:B------:R-:W-:Y:S01]  /*08f0*/  LOP3.LUT R21, R3, R18, RZ, 0x3c, !PT ;  /* 0x0000001203157212 */ /* 0x000fe200078e3cff */
[----:B------:R-:W-:-:S03]  /*0900*/  HFMA2 R3, -RZ, RZ, 0.1171875, 0 ;  /* 0x2f800000ff037431 */ /* 0x000fc600000001ff */
[----:B------:R-:W-:-:S04]  /*0910*/  IADD3 R0, PT, PT, R21, R20, RZ ;  /* 0x0000001415007210 */ /* 0x000fc80007ffe0ff */
[----:B------:R-:W-:-:S05]  /*0920*/  I2FP.F32.U32 R0, R0 ;  /* 0x0000000000007245 */ /* 0x000fca0000201000 */
[----:B------:R-:W-:Y:S01]  /*0930*/  FFMA R0, R0, R3, 1.1641532182693481445e-10 ;  /* 0x2f00000000007423 */ /* 0x000fe20000000003 */
[----:B0-----:R-:W-:-:S03]  /*0940*/  FFMA R3, -R17, R4, 1 ;  /* 0x3f80000011037423 */ /* 0x001fc60000000104 */
[----:B------:R-:W-:Y:S01]  /*0950*/  FADD R5, R15, R0 ;  /* 0x000000000f057221 */ /* 0x000fe20000000000 */
[----:B------:R-:W-:-:S03]  /*0960*/  FFMA R4, R4, R3, R4 ;  /* 0x0000000304047223 */ /* 0x000fc60000000004 */
[----:B------:R-:W0:Y:S01]  /*0970*/  FCHK P0, R5, R17 ;  /* 0x0000001105007302 */ /* 0x000e220000000000 */
[----:B------:R-:W-:-:S04]  /*0980*/  FFMA R3, R5, R4, RZ ;  /* 0x0000000405037223 */ /* 0x000fc800000000ff */
[----:B------:R-:W-:-:S04]  /*0990*/  FFMA R0, -R17, R3, R5 ;  /* 0x0000000311007223 */ /* 0x000fc80000000105 */
[----:B------:R-:W-:Y:S01]  /*09a0*/  FFMA R0, R4, R0, R3 ;  /* 0x0000000004007223 */ /* 0x000fe20000000003 */
[----:B0-----:R-:W-:Y:S06]  /*09b0*/  @!P0 BRA `(.L_x_4) ;  /* 0x0000000000108947 */ /* 0x001fec0003800000 */
[----:B------:R-:W-:Y:S01]  /*09c0*/  IMAD.MOV.U32 R45, RZ, RZ, R17 ;  /* 0x000000ffff2d7224 */ /* 0x000fe200078e0011 */
[----:B------:R-:W-:-:S07]  /*09d0*/  MOV R6, 0x9f0 ;  /* 0x000009f000067802 */ /* 0x000fce0000000f00 */
[----:B------:R-:W-:Y:S05]  /*09e0*/  CALL.REL.NOINC `($__internal_3_$__cuda_sm3x_div_rn_noftz_f32_slowpath) ;  /* 0x0000005400a07944 */ /* 0x000fea0003c00000 */
[----:B------:R-:W-:-:S07]  /*09f0*/  MOV R0, R5 ;  /* 0x0000000500007202 */ /* 0x000fce0000000f00 */
.L_x_4:
[----:B------:R-:W-:Y:S05]  /*0a00*/  BSYNC.RECONVERGENT B2 ;  /* 0x0000000000027941 */ /* 0x000fea0003800200 */
.L_x_3:
[----:B------:R-:W-:Y:S01]  /*0a10*/  HFMA2 R3, -RZ, RZ, 1.875, 0 ;  /* 0x3f800000ff037431 */ /* 0x000fe200000001ff */
[----:B------:R-:W-:Y:S01]  /*0a20*/  ISETP.NE.AND P0, PT, R26, RZ, PT ;  /* 0x000000ff1a00720c */ /* 0x000fe20003f05270 */
[----:B------:R-:W-:Y:S01]  /*0a30*/  FFMA R5, RZ, R2, -1 ;  /* 0xbf800000ff057423 */ /* 0x000fe20000000002 */
[----:B------:R-:W-:Y:S01]  /*0a40*/  IMAD.MOV.U32 R28, RZ, RZ, R13 ;  /* 0x000000ffff1c7224 */ /* 0x000fe200078e000d */
[----:B------:R-:W-:Y:S01]  /*0a50*/  UMOV UR6, UR15 ;  /* 0x0000000f00067c82 */ /* 0x000fe20008000000 */
[----:B------:R-:W-:Y:S01]  /*0a60*/  FFMA R3, R2, 2, -R3 ;  /* 0x4000000002037823 */ /* 0x000fe20000000803 */
[--C-:B------:R-:W-:Y:S01]  /*0a70*/  FFMA R2, R0, 2, R5.reuse ;  /* 0x4000000000027823 */ /* 0x100fe20000000005 */
[-C--:B------:R-:W-:Y:S02]  /*0a80*/  FFMA R5, RZ, R0.reuse, R5 ;  /* 0x00000000ff057223 */ /* 0x080fe40000000005 */
[----:B------:R-:W-:-:S05]  /*0a90*/  FFMA R3, RZ, R0, R3 ;  /* 0x00000000ff037223 */ /* 0x000fca0000000003 */
[----:B------:R-:W-:Y:S01]  /*0aa0*/  VOTEU.ANY UP0, P0 ;  /* 0x0000000000ff7886 */ /* 0x000fe20000000100 */
[----:B------:R-:W-:Y:S01]  /*0ab0*/  FADD R0, R2, -0.0010000000474974513054 ;  /* 0xba83126f02007421 */ /* 0x000fe20000000000 */
[----:B------:R-:W-:Y:S01]  /*0ac0*/  FADD R2, R5, -0.0010000000474974513054 ;  /* 0xba83126f05027421 */ /* 0x000fe20000000000 */
[----:B------:R-:W-:Y:S01]  /*0ad0*/  FADD R3, R3, -0.0010000000474974513054 ;  /* 0xba83126f03037421 */ /* 0x000fe20000000000 */
[----:B------:R-:W-:Y:S06]  /*0ae0*/  BRA.U UP0, `(.L_x_5) ;  /* 0x00000005004c7547 */ /* 0x000fec000b800000 */
[----:B------:R-:W0:Y:S01]  /*0af0*/  LDCU.64 UR30, c[0x4][0x40] ;  /* 0x01000800ff1e77ac */ /* 0x000e220008000a00 */
[----:B------:R-:W-:Y:S01]  /*0b00*/  UMOV UR8, URZ ;  /* 0x000000ff00087c82 */ /* 0x000fe20008000000 */
[----:B------:R-:W-:Y:S01]  /*0b10*/  UMOV UR9, URZ ;  /* 0x000000ff00097c82 */ /* 0x000fe20008000000 */
[----:B------:R-:W-:Y:S01]  /*0b20*/  UMOV UR6, URZ ;  /* 0x000000ff00067c82 */ /* 0x000fe20008000000 */
[----:B------:R-:W-:-:S05]  /*0b30*/  UMOV UR7, URZ ;  /* 0x000000ff00077c82 */ /* 0x000fca0008000000 */
.L_x_6:
[----:B0-----:R-:W-:Y:S02]  /*0b40*/  MOV R4, UR30 ;  /* 0x0000001e00047c02 */ /* 0x001fe40008000f00 */
[----:B------:R-:W-:-:S05]  /*0b50*/  MOV R5, UR31 ;  /* 0x0000001f00057c02 */ /* 0x000fca0008000f00 */
[----:B------:R-:W2:Y:S01]  /*0b60*/  LDG.E.CONSTANT R4, desc[UR20][R4.64] ;  /* 0x0000001404047981 */ /* 0x000ea2000c1e9900 */
[----:B------:R-:W-:Y:S02]  /*0b70*/  UISETP.EQ.AND UP2, UPT, UR7, 0x8, UPT ;  /* 0x000000080700788c */ /* 0x000fe4000bf42270 */
[----:B------:R-:W-:Y:S02]  /*0b80*/  UISETP.EQ.AND UP4, UPT, UR7, 0x4, UPT ;  /* 0x000000040700788c */ /* 0x000fe4000bf82270 */
[----:B------:R-:W-:Y:S02]  /*0b90*/  UIADD3 UR6, UPT, UPT, UR6, 0x1, URZ ;  /* 0x0000000106067890 */ /* 0x000fe4000fffe0ff */
[----:B------:R-:W-:Y:S02]  /*0ba0*/  UISETP.EQ.AND UP3, UPT, UR7, URZ, UPT ;  /* 0x000000ff0700728c */ /* 0x000fe4000bf62270 */
[----:B------:R-:W-:Y:S01]  /*0bb0*/  UISETP.EQ.AND UP0, UPT, UR7, 0xc, UPT ;  /* 0x0000000c0700788c */ /* 0x000fe2000bf02270 */
[----:B--2---:R-:W-:-:S13]  /*0bc0*/  R2UR UR18, R4 ;  /* 0x00000000041272ca */ /* 0x004fda00000e0000 */
[----:B------:R-:W-:-:S04]  /*0bd0*/  UIMAD.WIDE.U32 UR18, UR18, UR10, URZ ;  /* 0x0000000a121272a5 */ /* 0x000fc8000f8e00ff */
[----:B------:R-:W-:-:S04]  /*0be0*/  UIADD3 UR17, UP1, UPT, UR18, UR8, URZ ;  /* 0x0000000812117290 */ /* 0x000fc8000ff3e0ff */
[----:B------:R-:W-:Y:S02]  /*0bf0*/  UIADD3.X UR8, UPT, UPT, UR19, UR9, URZ, UP1, !UPT ;  /* 0x0000000913087290 */ /* 0x000fe40008ffe4ff */
[----:B------:R-:W-:Y:S01]  /*0c00*/  UISETP.EQ.AND UP1, UPT, UR7, 0x10, UPT ;  /* 0x000000100700788c */ /* 0x000fe2000bf22270 */
[----:B------:R-:W-:Y:S01]  /*0c10*/  @UP2 UMOV UR25, UR17 ;  /* 0x0000001100192c82 */ /* 0x000fe20008000000 */
[----:B------:R-:W-:Y:S01]  /*0c20*/  UISETP.NE.AND UP2, UPT, UR6, 0x6, UPT ;  /* 0x000000060600788c */ /* 0x000fe2000bf45270 */
[----:B------:R-:W-:Y:S01]  /*0c30*/  @UP4 UMOV UR24, UR17 ;  /* 0x0000001100184c82 */ /* 0x000fe20008000000 */
[----:B------:R-:W-:Y:S01]  /*0c40*/  UISETP.EQ.AND UP4, UPT, UR7, 0x14, UPT ;  /* 0x000000140700788c */ /* 0x000fe2000bf82270 */
[----:B------:R-:W-:Y:S01]  /*0c50*/  @UP3 UMOV UR16, UR17 ;  /* 0x0000001100103c82 */ /* 0x000fe20008000000 */
[----:B------:R-:W-:Y:S02]  /*0c60*/  UIADD3 UR30, UP3, UPT, UR30, 0x4, URZ ;  /* 0x000000041e1e7890 */ /* 0x000fe4000ff7e0ff */
[----:B------:R-:W-:-:S02]  /*0c70*/  UIADD3 UR7, UPT, UPT, UR7, 0x4, URZ ;  /* 0x0000000407077890 */ /* 0x000fc4000fffe0ff */
[----:B------:R-:W-:Y:S01]  /*0c80*/  UIADD3.X UR31, UPT, UPT, URZ, UR31, URZ, UP3, !UPT ;  /* 0x0000001fff1f7290 */ /* 0x000fe20009ffe4ff */
[----:B------:R-:W-:Y:S01]  /*0c90*/  @UP0 UMOV UR26, UR17 ;  /* 0x00000011001a0c82 */ /* 0x000fe20008000000 */
[----:B------:R-:W-:-:S03]  /*0ca0*/  @UP1 UMOV UR27, UR17 ;  /* 0x00000011001b1c82 */ /* 0x000fc60008000000 */
[----:B------:R-:W-:Y:S01]  /*0cb0*/  @UP4 UMOV UR28, UR17 ;  /* 0x00000011001c4c82 */ /* 0x000fe20008000000 */
[----:B------:R-:W-:Y:S06]  /*0cc0*/  BRA.U UP2, `(.L_x_6) ;  /* 0xfffffffd029c7547 */ /* 0x000fec000b83ffff */
[C---:B------:R-:W-:Y:S02]  /*0cd0*/  ISETP.EQ.AND P3, PT, R25.reuse, -0x18, PT ;  /* 0xffffffe81900780c */ /* 0x040fe40003f62270 */
[C---:B------:R-:W-:Y:S02]  /*0ce0*/  ISETP.EQ.AND P4, PT, R25.reuse, -0x14, PT ;  /* 0xffffffec1900780c */ /* 0x040fe40003f82270 */
[C---:B------:R-:W-:Y:S02]  /*0cf0*/  ISETP.EQ.AND P0, PT, R25.reuse, -0x10, PT ;  /* 0xfffffff01900780c */ /* 0x040fe40003f02270 */
[C---:B------:R-:W-:Y:S02]  /*0d00*/  ISETP.EQ.AND P1, PT, R25.reuse, -0xc, PT ;  /* 0xfffffff41900780c */ /* 0x040fe40003f22270 */
[C---:B------:R-:W-:Y:S02]  /*0d10*/  ISETP.EQ.AND P2, PT, R25.reuse, -0x8, PT ;  /* 0xfffffff81900780c */ /* 0x040fe40003f42270 */
[----:B------:R-:W-:-:S02]  /*0d20*/  ISETP.EQ.AND P5, PT, R25, 0x4, PT ;  /* 0x000000041900780c */ /* 0x000fc40003fa2270 */
[----:B------:R-:W-:Y:S01]  /*0d30*/  ISETP.NE.AND P6, PT, R24, RZ, PT ;  /* 0x000000ff1800720c */ /* 0x000fe20003fc5270 */
[----:B------:R-:W-:Y:S01]  /*0d40*/  @P3 IMAD.U32 R4, RZ, RZ, UR16 ;  /* 0x00000010ff043e24 */ /* 0x000fe2000f8e00ff */
[C---:B------:R-:W-:Y:S02]  /*0d50*/  ISETP.EQ.AND P3, PT, R25.reuse, -0x4, PT ;  /* 0xfffffffc1900780c */ /* 0x040fe40003f62270 */
[----:B------:R-:W-:Y:S01]  /*0d60*/  @P4 MOV R5, UR16 ;  /* 0x0000001000054c02 */ /* 0x000fe20008000f00 */
[----:B------:R-:W-:Y:S01]  /*0d70*/  @P0 IMAD.U32 R5, RZ, RZ, UR24 ;  /* 0x00000018ff050e24 */ /* 0x000fe2000f8e00ff */
[----:B------:R-:W-:Y:S02]  /*0d80*/  @P4 MOV R4, UR24 ;  /* 0x0000001800044c02 */ /* 0x000fe40008000f00 */
[----:B------:R-:W-:Y:S02]  /*0d90*/  ISETP.EQ.AND P4, PT, R25, RZ, PT ;  /* 0x000000ff1900720c */ /* 0x000fe40003f82270 */
[----:B------:R-:W-:Y:S01]  /*0da0*/  @P0 MOV R4, UR25 ;  /* 0x0000001900040c02 */ /* 0x000fe20008000f00 */
[----:B------:R-:W-:Y:S01]  /*0db0*/  @P1 IMAD.U32 R4, RZ, RZ, UR26 ;  /* 0x0000001aff041e24 */ /* 0x000fe2000f8e00ff */
[----:B------:R-:W-:-:S02]  /*0dc0*/  @P1 MOV R5, UR25 ;  /* 0x0000001900051c02 */ /* 0x000fc40008000f00 */
[----:B------:R-:W-:Y:S02]  /*0dd0*/  @P2 MOV R4, UR27 ;  /* 0x0000001b00042c02 */ /* 0x000fe40008000f00 */
[----:B------:R-:W-:Y:S01]  /*0de0*/  @P2 MOV R5, UR26 ;  /* 0x0000001a00052c02 */ /* 0x000fe20008000f00 */
[----:B------:R-:W-:Y:S01]  /*0df0*/  @P3 IMAD.U32 R5, RZ, RZ, UR27 ;  /* 0x0000001bff053e24 */ /* 0x000fe2000f8e00ff */
[----:B------:R-:W-:-:S03]  /*0e00*/  @P3 MOV R4, UR28 ;  /* 0x0000001c00043c02 */ /* 0x000fc60008000f00 */
[----:B------:R-:W-:Y:S01]  /*0e10*/  @P4 IMAD.U32 R4, RZ, RZ, UR8 ;  /* 0x00000008ff044e24 */ /* 0x000fe2000f8e00ff */
[----:B------:R-:W-:Y:S02]  /*0e20*/  @P4 MOV R5, UR28 ;  /* 0x0000001c00054c02 */ /* 0x000fe40008000f00 */
[----:B------:R-:W-:Y:S02]  /*0e30*/  @P5 MOV R5, UR8 ;  /* 0x0000000800055c02 */ /* 0x000fe40008000f00 */
[----:B------:R-:W-:Y:S01]  /*0e40*/  MOV R31, R4 ;  /* 0x00000004001f7202 */ /* 0x000fe20000000f00 */
[----:B------:R-:W-:Y:S06]  /*0e50*/  @!P6 BRA `(.L_x_7) ;  /* 0x000000000028e947 */ /* 0x000fec0003800000 */
[----:B------:R-:W-:Y:S01]  /*0e60*/  @P0 IMAD.U32 R4, RZ, RZ, UR16 ;  /* 0x00000010ff040e24 */ /* 0x000fe2000f8e00ff */
[----:B------:R-:W-:Y:S02]  /*0e70*/  ISETP.EQ.AND P0, PT, R25, 0x8, PT ;  /* 0x000000081900780c */ /* 0x000fe40003f02270 */
[----:B------:R-:W-:Y:S02]  /*0e80*/  @P1 MOV R4, UR24 ;  /* 0x0000001800041c02 */ /* 0x000fe40008000f00 */
[----:B------:R-:W-:Y:S01]  /*0e90*/  @P2 MOV R4, UR25 ;  /* 0x0000001900042c02 */ /* 0x000fe20008000f00 */
[----:B------:R-:W-:Y:S01]  /*0ea0*/  @P3 IMAD.U32 R4, RZ, RZ, UR26 ;  /* 0x0000001aff043e24 */ /* 0x000fe2000f8e00ff */
[----:B------:R-:W-:Y:S02]  /*0eb0*/  @P4 MOV R4, UR27 ;  /* 0x0000001b00044c02 */ /* 0x000fe40008000f00 */
[----:B------:R-:W-:Y:S02]  /*0ec0*/  @P5 MOV R4, UR28 ;  /* 0x0000001c00045c02 */ /* 0x000fe40008000f00 */
[----:B------:R-:W-:-:S03]  /*0ed0*/  SHF.L.W.U32.HI R31, R5, R24, R31 ;  /* 0x00000018051f7219 */ /* 0x000fc60000010e1f */
[----:B------:R-:W-:-:S05]  /*0ee0*/  @P0 IMAD.U32 R4, RZ, RZ, UR8 ;  /* 0x00000008ff040e24 */ /* 0x000fca000f8e00ff */
[----:B------:R-:W-:-:S07]  /*0ef0*/  SHF.L.W.U32.HI R5, R4, R24, R5 ;  /* 0x0000001804057219 */ /* 0x000fce0000010e05 */
.L_x_7:
[C---:B------:R-:W-:Y:S01]  /*0f00*/  SHF.L.W.U32.HI R6, R5.reuse, 0x2, R31 ;  /* 0x0000000205067819 */ /* 0x040fe20000010e1f */
[----:B------:R-:W-:Y:S01]  /*0f10*/  UMOV UR6, 0x54442d19 ;  /* 0x54442d1900067882 */ /* 0x000fe20000000000 */
[----:B------:R-:W-:Y:S01]  /*0f20*/  SHF.L.U32 R5, R5, 0x2, RZ ;  /* 0x0000000205057819 */ /* 0x000fe200000006ff */
[----:B------:R-:W-:Y:S01]  /*0f30*/  UMOV UR7, 0x3bf921fb ;  /* 0x3bf921fb00077882 */ /* 0x000fe20000000000 */
[----:B------:R-:W-:Y:S02]  /*0f40*/  SHF.R.S32.HI R4, RZ, 0x1f, R6 ;  /* 0x0000001fff047819 */ /* 0x000fe40000011406 */
[----:B------:R-:W-:Y:S02]  /*0f50*/  ISETP.LE.AND P0, PT, RZ, UR22, PT ;  /* 0x00000016ff007c0c */ /* 0x000fe4000bf03270 */
[C---:B------:R-:W-:Y:S02]  /*0f60*/  LOP3.LUT R28, R4.reuse, R5, RZ, 0x3c, !PT ;  /* 0x00000005041c7212 */ /* 0x040fe400078e3cff */
[----:B------:R-:W-:-:S02]  /*0f70*/  LOP3.LUT R29, R4, R6, RZ, 0x3c, !PT ;  /* 0x00000006041d7212 */ /* 0x000fc400078e3cff */
[----:B------:R-:W-:Y:S02]  /*0f80*/  SHF.R.U32.HI R31, RZ, 0x1e, R31 ;  /* 0x0000001eff1f7819 */ /* 0x000fe4000001161f */
[----:B------:R-:W0:Y:S02]  /*0f90*/  I2F.F64.S64 R4, R28 ;  /* 0x0000001c00047312 */ /* 0x000e240000301c00 */
[C---:B------:R-:W-:Y:S02]  /*0fa0*/  LEA.HI R31, R6.reuse, R31, RZ, 0x1 ;  /* 0x0000001f061f7211 */ /* 0x040fe400078f08ff */
[----:B------:R-:W-:Y:S02]  /*0fb0*/  LOP3.LUT R6, R6, UR22, RZ, 0x3c, !PT ;  /* 0x0000001606067c12 */ /* 0x000fe4000f8e3cff */
[----:B------:R-:W-:Y:S02]  /*0fc0*/  @!P0 IADD3 R31, PT, PT, -R31, RZ, RZ ;  /* 0x000000ff1f1f8210 */ /* 0x000fe40007ffe1ff */
[----:B------:R-:W-:Y:S01]  /*0fd0*/  ISETP.GE.AND P0, PT, R6, RZ, PT ;  /* 0x000000ff0600720c */ /* 0x000fe20003f06270 */
[----:B0-----:R-:W-:Y:S01]  /*0fe0*/  DMUL R4, R4, UR6 ;  /* 0x0000000604047c28 */ /* 0x001fe20008000000 */
[----:B------:R-:W-:-:S09]  /*0ff0*/  R2UR UR6, R31 ;  /* 0x000000001f0672ca */ /* 0x000fd200000e0000 */
[----:B------:R-:W0:Y:S02]  /*1000*/  F2F.F32.F64 R4, R4 ;  /* 0x0000000400047310 */ /* 0x000e240000301000 */
[----:B0-----:R-:W-:-:S07]  /*1010*/  FSEL R28, -R4, R4, !P0 ;  /* 0x00000004041c7208 */ /* 0x001fce0004000100 */
.L_x_5:
[----:B------:R-:W-:Y:S01]  /*1020*/  ULOP3.LUT UR7, UR6, 0x1, URZ, 0xc0, !UPT ;  /* 0x0000000106077892 */ /* 0x000fe2000f8ec0ff */
[----:B------:R-:W-:Y:S02]  /*1030*/  IMAD.MOV.U32 R30, RZ, RZ, 0x37cbac00 ;  /* 0x37cbac00ff1e7424 */ /* 0x000fe400078e00ff */
[----:B------:R-:W-:Y:S01]  /*1040*/  FMUL R5, R28, R28 ;  /* 0x0000001c1c057220 */ /* 0x000fe20000400000 */
[----:B------:R-:W-:Y:S01]  /*1050*/  MOV R29, 0x3d2aaabb ;  /* 0x3d2aaabb001d7802 */ /* 0x000fe20000000f00 */
[----:B------:R-:W-:Y:S01]  /*1060*/  UISETP.NE.U32.AND UP0, UPT, UR7, 0x1, UPT ;  /* 0x000000010700788c */ /* 0x000fe2000bf05070 */
[----:B------:R-:W-:Y:S01]  /*1070*/  MOV R6, 0x3effffff ;  /* 0x3effffff00067802 */ /* 0x000fe20000000f00 */
[----:B------:R-:W-:Y:S01]  /*1080*/  FFMA R4, R5, R30, -0.0013887860113754868507 ;  /* 0xbab607ed05047423 */ /* 0x000fe2000000001e */
[----:B------:R-:W0:Y:S01]  /*1090*/  LDC.64 R38, c[0x0][0x3b0] ;  /* 0x0000ec00ff267b82 */ /* 0x000e220000000a00 */
[----:B------:R-:W-:Y:S02]  /*10a0*/  ISETP.NE.AND P2, PT, R27, RZ, PT ;  /* 0x000000ff1b00720c */ /* 0x000fe40003f45270 */
[----:B------:R-:W-:Y:S01]  /*10b0*/  PLOP3.LUT P0, PT, PT, PT, UP0, 0x80, 0x8 ;  /* 0x000000000008781c */ /* 0x000fe20003f0f008 */
[----:B------:R-:W-:-:S03]  /*10c0*/  ULOP3.LUT UP0, URZ, UR6, 0x2, URZ, 0xc0, !UPT ;  /* 0x0000000206ff7892 */ /* 0x000fc6000f80c0ff */
[----:B------:R-:W-:Y:S01]  /*10d0*/  FSEL R4, R4, -0.00019574658654164522886, !P0 ;  /* 0xb94d415304047808 */ /* 0x000fe20004000000 */
[----:B------:R-:W-:Y:S01]  /*10e0*/  UMOV UR6, UR13 ;  /* 0x0000000d00067c82 */ /* 0x000fe20008000000 */
[----:B------:R-:W-:Y:S02]  /*10f0*/  FSEL R32, R29, 0.0083327032625675201416, !P0 ;  /* 0x3c0885e41d207808 */ /* 0x000fe40004000000 */
[----:B------:R-:W-:Y:S02]  /*1100*/  FSEL R34, -R6, -0.16666662693023681641, !P0 ;  /* 0xbe2aaaa806227808 */ /* 0x000fe40004000100 */
[----:B------:R-:W-:Y:S01]  /*1110*/  PLOP3.LUT P1, PT, PT, PT, UP0, 0x80, 0x8 ;  /* 0x000000000008781c */ /* 0x000fe20003f2f008 */
[----:B------:R-:W-:Y:S01]  /*1120*/  FFMA R32, R5, R4, R32 ;  /* 0x0000000405207223 */ /* 0x000fe20000000020 */
[----:B------:R-:W-:Y:S01]  /*1130*/  FSEL R4, R28, 1, P0 ;  /* 0x3f8000001c047808 */ /* 0x000fe20000000000 */
[----:B------:R-:W-:Y:S01]  /*1140*/  VOTEU.ANY UP1, P2 ;  /* 0x0000000000ff7886 */ /* 0x000fe20001020100 */
[----:B------:R-:W-:-:S02]  /*1150*/  IMAD.MOV.U32 R28, RZ, RZ, R12 ;  /* 0x000000ffff1c7224 */ /* 0x000fc400078e000c */
[C---:B------:R-:W-:Y:S01]  /*1160*/  FFMA R32, R5.reuse, R32, R34 ;  /* 0x0000002005207223 */ /* 0x040fe20000000022 */
[----:B------:R-:W-:-:S04]  /*1170*/  FFMA R5, R5, R4, RZ ;  /* 0x0000000405057223 */ /* 0x000fc800000000ff */
[----:B------:R-:W-:-:S04]  /*1180*/  FFMA R4, R5, R32, R4 ;  /* 0x0000002005047223 */ /* 0x000fc80000000004 */
[----:B------:R-:W-:-:S04]  /*1190*/  @P1 FADD R4, RZ, -R4 ;  /* 0x80000004ff041221 */ /* 0x000fc80000000000 */
[----:B------:R-:W-:-:S05]  /*11a0*/  FMUL R4, R4, 0.75 ;  /* 0x3f40000004047820 */ /* 0x000fca0000400000 */
[C---:B0-----:R-:W-:Y:S02]  /*11b0*/  FSETP.GT.AND P0, PT, R4.reuse, R39, PT ;  /* 0x000000270400720b */ /* 0x041fe40003f04000 */
[----:B------:R-:W-:-:S11]  /*11c0*/  FSETP.GEU.AND P1, PT, R4, R38, PT ;  /* 0x000000260400720b */ /* 0x000fd60003f2e000 */
[----:B------:R-:W-:-:S05]  /*11d0*/  @!P0 FADD R38, RZ, R4 ;  /* 0x00000004ff268221 */ /* 0x000fca0000000000 */
[----:B------:R-:W-:Y:S01]  /*11e0*/  FSEL R39, R38, R39, P1 ;  /* 0x0000002726277208 */ /* 0x000fe20000800000 */
[----:B------:R-:W-:Y:S06]  /*11f0*/  BRA.U UP1, `(.L_x_8) ;  /* 0x00000005014c7547 */ /* 0x000fec000b800000 */
[----:B------:R-:W-:Y:S01]  /*1200*/  UMOV UR7, URZ ;  /* 0x000000ff00077c82 */ /* 0x000fe20008000000 */
[----:B------:R-:W-:Y:S01]  /*1210*/  UMOV UR8, URZ ;  /* 0x000000ff00087c82 */ /* 0x000fe20008000000 */
[----:B------:R-:W-:-:S05]  /*1220*/  UMOV UR6, URZ ;  /* 0x000000ff00067c82 */ /* 0x000fca0008000000 */
.L_x_9:
[----:B------:R-:W0:Y:S01]  /*1230*/  LDC.64 R4, c[0x4][0x40] ;  /* 0x01001000ff047b82 */ /* 0x000e220000000a00 */
[----:B------:R-:W-:-:S05]  /*1240*/  MOV R31, UR6 ;  /* 0x00000006001f7c02 */ /* 0x000fca0008000f00 */
[----:B0-----:R-:W-:-:S06]  /*1250*/  IMAD.WIDE.U32 R4, R31, 0x4, R4 ;  /* 0x000000041f047825 */ /* 0x001fcc00078e0004 */
[----:B------:R-:W2:Y:S01]  /*1260*/  LDG.E.CONSTANT R4, desc[UR20][R4.64] ;  /* 0x0000001404047981 */ /* 0x000ea2000c1e9900 */
[----:B------:R-:W-:Y:S02]  /*1270*/  USHF.L.U32 UR17, UR6, 0x2, URZ ;  /* 0x0000000206117899 */ /* 0x000fe400080006ff */
[----:B------:R-:W-:Y:S02]  /*1280*/  UIADD3 UR6, UPT, UPT, UR6, 0x1, URZ ;  /* 0x0000000106067890 */ /* 0x000fe4000fffe0ff */
[----:B------:R-:W-:Y:S02]  /*1290*/  UISETP.EQ.AND UP0, UPT, UR17, 0x4, UPT ;  /* 0x000000041100788c */ /* 0x000fe4000bf02270 */
[----:B------:R-:W-:Y:S02]  /*12a0*/  UISETP.EQ.AND UP4, UPT, UR17, URZ, UPT ;  /* 0x000000ff1100728c */ /* 0x000fe4000bf82270 */
[----:B------:R-:W-:Y:S02]  /*12b0*/  UISETP.EQ.AND UP1, UPT, UR17, 0x8, UPT ;  /* 0x000000081100788c */ /* 0x000fe4000bf22270 */
        /* <DEDUP_REMOVED lines=11> */
[----:B------:R-:W-:-:S05]  /*1370*/  @UP2 UMOV UR26, UR9 ;  /* 0x00000009001a2c82 */ /* 0x000fca0008000000 */
[----:B------:R-:W-:-:S04]  /*1380*/  @UP3 UMOV UR27, UR9 ;  /* 0x00000009001b3c82 */ /* 0x000fc80008000000 */
[----:B------:R-:W-:Y:S01]  /*1390*/  @UP4 UMOV UR28, UR9 ;  /* 0x00000009001c4c82 */ /* 0x000fe20008000000 */
[----:B------:R-:W-:Y:S05]  /*13a0*/  BRA.U UP0, `(.L_x_9) ;  /* 0xfffffffd00a07547 */ /* 0x000fea000b83ffff */
[----:B------:R-:W-:Y:S02]  /*13b0*/  UISETP.EQ.AND UP3, UPT, UR14, -0x18, UPT ;  /* 0xffffffe80e00788c */ /* 0x000fe4000bf62270 */
[----:B------:R-:W-:Y:S02]  /*13c0*/  UISETP.EQ.AND UP4, UPT, UR14, -0x14, UPT ;  /* 0xffffffec0e00788c */ /* 0x000fe4000bf82270 */
[----:B------:R-:W-:Y:S02]  /*13d0*/  UISETP.EQ.AND UP0, UPT, UR14, -0x10, UPT ;  /* 0xfffffff00e00788c */ /* 0x000fe4000bf02270 */
[----:B------:R-:W-:Y:S02]  /*13e0*/  UISETP.EQ.AND UP1, UPT, UR14, -0xc, UPT ;  /* 0xfffffff40e00788c */ /* 0x000fe4000bf22270 */
[----:B------:R-:W-:Y:S02]  /*13f0*/  UISETP.EQ.AND UP2, UPT, UR14, -0x8, UPT ;  /* 0xfffffff80e00788c */ /* 0x000fe4000bf42270 */
[----:B------:R-:W-:Y:S01]  /*1400*/  UISETP.NE.AND UP6, UPT, UR12, URZ, UPT ;  /* 0x000000ff0c00728c */ /* 0x000fe2000bfc5270 */
[----:B------:R-:W-:Y:S01]  /*1410*/  @UP3 UMOV UR6, UR16 ;  /* 0x0000001000063c82 */ /* 0x000fe20008000000 */
[----:B------:R-:W-:Y:S01]  /*1420*/  UISETP.EQ.AND UP3, UPT, UR14, -0x4, UPT ;  /* 0xfffffffc0e00788c */ /* 0x000fe2000bf62270 */
[----:B------:R-:W-:Y:S01]  /*1430*/  @UP4 UMOV UR6, UR24 ;  /* 0x0000001800064c82 */ /* 0x000fe20008000000 */
[----:B------:R-:W-:Y:S01]  /*1440*/  @UP4 UMOV UR8, UR16 ;  /* 0x0000001000084c82 */ /* 0x000fe20008000000 */
[----:B------:R-:W-:-:S02]  /*1450*/  UISETP.EQ.AND UP4, UPT, UR14, URZ, UPT ;  /* 0x000000ff0e00728c */ /* 0x000fc4000bf82270 */
[----:B------:R-:W-:Y:S01]  /*1460*/  UISETP.EQ.AND UP5, UPT, UR14, 0x4, UPT ;  /* 0x000000040e00788c */ /* 0x000fe2000bfa2270 */
[----:B------:R-:W-:Y:S01]  /*1470*/  @UP0 UMOV UR8, UR24 ;  /* 0x0000001800080c82 */ /* 0x000fe20008000000 */
        /* <DEDUP_REMOVED lines=10> */
[----:B------:R-:W-:Y:S05]  /*1520*/  BRA.U !UP6, `(.L_x_10) ;  /* 0x000000010e387547 */ /* 0x000fea000b800000 */
[----:B------:R-:W-:Y:S01]  /*1530*/  @UP0 UMOV UR17, UR16 ;  /* 0x0000001000110c82 */ /* 0x000fe20008000000 */
[----:B------:R-:W-:Y:S01]  /*1540*/  UISETP.EQ.AND UP0, UPT, UR14, 0x8, UPT ;  /* 0x000000080e00788c */ /* 0x000fe2000bf02270 */
[----:B------:R-:W-:Y:S01]  /*1550*/  @UP1 UMOV UR17, UR24 ;  /* 0x0000001800111c82 */ /* 0x000fe20008000000 */
[----:B------:R-:W-:Y:S01]  /*1560*/  @UP2 UMOV UR17, UR25 ;  /* 0x0000001900112c82 */ /* 0x000fe20008000000 */
[----:B------:R-:W-:Y:S01]  /*1570*/  @UP3 UMOV UR17, UR26 ;  /* 0x0000001a00113c82 */ /* 0x000fe20008000000 */
[----:B------:R-:W-:Y:S01]  /*1580*/  @UP4 UMOV UR17, UR27 ;  /* 0x0000001b00114c82 */ /* 0x000fe20008000000 */
[----:B------:R-:W-:Y:S01]  /*1590*/  @UP5 UMOV UR17, UR28 ;  /* 0x0000001c00115c82 */ /* 0x000fe20008000000 */
[----:B------:R-:W-:Y:S02]  /*15a0*/  USHF.R.U32.HI UR9, URZ, UR23, UR8 ;  /* 0x00000017ff097299 */ /* 0x000fe40008011608 */
[----:B------:R-:W-:-:S03]  /*15b0*/  USHF.L.U32 UR6, UR6, UR12, URZ ;  /* 0x0000000c06067299 */ /* 0x000fc600080006ff */
[----:B------:R-:W-:Y:S01]  /*15c0*/  @UP0 UMOV UR17, UR7 ;  /* 0x0000000700110c82 */ /* 0x000fe20008000000 */
[----:B------:R-:W-:Y:S02]  /*15d0*/  USHF.L.U32 UR8, UR8, UR12, URZ ;  /* 0x0000000c08087299 */ /* 0x000fe400080006ff */
[----:B------:R-:W-:Y:S02]  /*15e0*/  USHF.R.U32.HI UR7, URZ, UR23, UR17 ;  /* 0x00000017ff077299 */ /* 0x000fe40008011611 */
[----:B------:R-:W-:Y:S02]  /*15f0*/  UIADD3 UR6, UPT, UPT, UR6, UR9, URZ ;  /* 0x0000000906067290 */ /* 0x000fe4000fffe0ff */
[----:B------:R-:W-:-:S12]  /*1600*/  UIADD3 UR8, UPT, UPT, UR8, UR7, URZ ;  /* 0x0000000708087290 */ /* 0x000fd8000fffe0ff */
.L_x_10:
[----:B------:R-:W-:Y:S01]  /*1610*/  USHF.L.W.U32.HI UR7, UR8, 0x2, UR6 ;  /* 0x0000000208077899 */ /* 0x000fe20008010e06 */
[C---:B------:R-:W-:Y:S01]  /*1620*/  R2UR UR17, R11.reuse ;  /* 0x000000000b1172ca */ /* 0x040fe200000e0000 */
[----:B------:R-:W-:Y:S02]  /*1630*/  USHF.L.U32 UR8, UR8, 0x2, URZ ;  /* 0x0000000208087899 */ /* 0x000fe400080006ff */
[----:B------:R-:W-:Y:S02]  /*1640*/  USHF.R.S32.HI UR9, URZ, 0x1f, UR7 ;  /* 0x0000001fff097899 */ /* 0x000fe40008011407 */
[----:B------:R-:W-:Y:S01]  /*1650*/  LOP3.LUT R28, R11, UR7, RZ, 0x3c, !PT ;  /* 0x000000070b1c7c12 */ /* 0x000fe2000f8e3cff */
[----:B------:R-:W-:Y:S02]  /*1660*/  USHF.R.U32.HI UR6, URZ, 0x1e, UR6 ;  /* 0x0000001eff067899 */ /* 0x000fe40008011606 */
[----:B------:R-:W-:Y:S01]  /*1670*/  ULOP3.LUT UR19, UR9, UR7, URZ, 0x3c, !UPT ;  /* 0x0000000709137292 */ /* 0x000fe2000f8e3cff */
[----:B------:R-:W-:Y:S01]  /*1680*/  ISETP.GE.AND P0, PT, R28, RZ, PT ;  /* 0x000000ff1c00720c */ /* 0x000fe20003f06270 */
[----:B------:R-:W-:-:S02]  /*1690*/  ULOP3.LUT UR18, UR9, UR8, URZ, 0x3c, !UPT ;  /* 0x0000000809127292 */ /* 0x000fc4000f8e3cff */
[----:B------:R-:W-:Y:S01]  /*16a0*/  ULEA.HI UR6, UR7, UR6, URZ, 0x1 ;  /* 0x0000000607067291 */ /* 0x000fe2000f8f08ff */
[----:B------:R-:W-:Y:S01]  /*16b0*/  UMOV UR8, 0x54442d19 ;  /* 0x54442d1900087882 */ /* 0x000fe20000000000 */
[----:B------:R-:W-:Y:S01]  /*16c0*/  UMOV UR9, 0x3bf921fb ;  /* 0x3bf921fb00097882 */ /* 0x000fe20000000000 */
[----:B------:R-:W-:-:S04]  /*16d0*/  UISETP.GE.AND UP0, UPT, UR17, URZ, UPT ;  /* 0x000000ff1100728c */ /* 0x000fc8000bf06270 */
[----:B------:R-:W0:Y:S07]  /*16e0*/  I2F.F64.S64 R4, UR18 ;  /* 0x0000001200047d12 */ /* 0x000e2e0008301c00 */
[----:B------:R-:W-:Y:S01]  /*16f0*/  @!UP0 UIADD3 UR6, UPT, UPT, -UR6, URZ, URZ ;  /* 0x000000ff06068290 */ /* 0x000fe2000fffe1ff */
[----:B0-----:R-:W-:-:S10]  /*1700*/  DMUL R4, R4, UR8 ;  /* 0x0000000804047c28 */ /* 0x001fd40008000000 */
[----:B------:R-:W0:Y:S02]  /*1710*/  F2F.F32.F64 R4, R4 ;  /* 0x0000000400047310 */ /* 0x000e240000301000 */
[----:B0-----:R-:W-:-:S07]  /*1720*/  FSEL R28, -R4, R4, !P0 ;  /* 0x00000004041c7208 */ /* 0x001fce0004000100 */
.L_x_8:
[----:B------:R-:W-:Y:S01]  /*1730*/  ULOP3.LUT UR7, UR6, 0x1, URZ, 0xc0, !UPT ;  /* 0x0000000106077892 */ /* 0x000fe2000f8ec0ff */
[----:B------:R-:W-:Y:S01]  /*1740*/  FMUL R5, R28, R28 ;  /* 0x0000001c1c057220 */ /* 0x000fe20000400000 */
[----:B------:R-:W-:Y:S01]  /*1750*/  UIADD3 UR6, UPT, UPT, UR6, 0x1, URZ ;  /* 0x0000000106067890 */ /* 0x000fe2000fffe0ff */
[----:B------:R-:W-:Y:S01]  /*1760*/  ISETP.NE.AND P2, PT, R27, RZ, PT ;  /* 0x000000ff1b00720c */ /* 0x000fe20003f45270 */
[----:B------:R-:W-:Y:S01]  /*1770*/  UISETP.NE.U32.AND UP0, UPT, UR7, 0x1, UPT ;  /* 0x000000010700788c */ /* 0x000fe2000bf05070 */
[----:B------:R-:W-:-:S05]  /*1780*/  FFMA R4, R5, R30, -0.0013887860113754868507 ;  /* 0xbab607ed05047423 */ /* 0x000fca000000001e */
[----:B------:R-:W-:Y:S01]  /*1790*/  PLOP3.LUT P0, PT, PT, PT, UP0, 0x80, 0x8 ;  /* 0x000000000008781c */ /* 0x000fe20003f0f008 */
[----:B------:R-:W-:-:S03]  /*17a0*/  ULOP3.LUT UP0, URZ, UR6, 0x2, URZ, 0xc0, !UPT ;  /* 0x0000000206ff7892 */ /* 0x000fc6000f80c0ff */
[----:B------:R-:W-:Y:S02]  /*17b0*/  FSEL R32, R4, -0.00019574658654164522886, P0 ;  /* 0xb94d415304207808 */ /* 0x000fe40000000000 */
[----:B------:R-:W-:Y:S01]  /*17c0*/  FSEL R34, R29, 0.0083327032625675201416, P0 ;  /* 0x3c0885e41d227808 */ /* 0x000fe20000000000 */
[----:B------:R-:W-:Y:S01]  /*17d0*/  VOTEU.ANY UP1, P2 ;  /* 0x0000000000ff7886 */ /* 0x000fe20001020100 */
[----:B------:R-:W-:Y:S02]  /*17e0*/  PLOP3.LUT P1, PT, PT, PT, UP0, 0x80, 0x8 ;  /* 0x000000000008781c */ /* 0x000fe40003f2f008 */
[----:B------:R-:W-:Y:S01]  /*17f0*/  FSEL R4, R28, 1, !P0 ;  /* 0x3f8000001c047808 */ /* 0x000fe20004000000 */
[----:B------:R-:W-:Y:S01]  /*1800*/  FFMA R32, R5, R32, R34 ;  /* 0x0000002005207223 */ /* 0x000fe20000000022 */
[----:B------:R-:W-:-:S03]  /*1810*/  FSEL R33, -R6, -0.16666662693023681641, P0 ;  /* 0xbe2aaaa806217808 */ /* 0x000fc60000000100 */
[C---:B------:R-:W-:Y:S02]  /*1820*/  FFMA R31, R5.reuse, R4, RZ ;  /* 0x00000004051f7223 */ /* 0x040fe400000000ff */
[----:B------:R-:W-:Y:S01]  /*1830*/  FFMA R32, R5, R32, R33 ;  /* 0x0000002005207223 */ /* 0x000fe20000000021 */
[----:B------:R-:W-:-:S03]  /*1840*/  IMAD.MOV.U32 R33, RZ, RZ, R12 ;  /* 0x000000ffff217224 */ /* 0x000fc600078e000c */
[----:B------:R-:W-:Y:S01]  /*1850*/  FFMA R4, R31, R32, R4 ;  /* 0x000000201f047223 */ /* 0x000fe20000000004 */
[----:B------:R-:W-:-:S03]  /*1860*/  MOV R32, UR13 ;  /* 0x0000000d00207c02 */ /* 0x000fc60008000f00 */
[----:B------:R-:W-:-:S04]  /*1870*/  @P1 FADD R4, RZ, -R4 ;  /* 0x80000004ff041221 */ /* 0x000fc80000000000 */
[----:B------:R-:W-:Y:S01]  /*1880*/  FFMA R28, R4, 2, RZ ;  /* 0x40000000041c7823 */ /* 0x000fe200000000ff */
[----:B------:R-:W-:Y:S06]  /*1890*/  BRA.U UP1, `(.L_x_11) ;  /* 0x0000000501507547 */ /* 0x000fec000b800000 */
[----:B------:R-:W-:Y:S01]  /*18a0*/  UMOV UR7, URZ ;  /* 0x000000ff00077c82 */ /* 0x000fe20008000000 */
[----:B------:R-:W-:Y:S01]  /*18b0*/  UMOV UR8, URZ ;  /* 0x000000ff00087c82 */ /* 0x000fe20008000000 */
[----:B------:R-:W-:-:S05]  /*18c0*/  UMOV UR6, URZ ;  /* 0x000000ff00067c82 */ /* 0x000fca0008000000 */
.L_x_12:
        /* <DEDUP_REMOVED lines=62> */
.L_x_13:
[----:B------:R-:W-:Y:S01]  /*1cb0*/  USHF.L.W.U32.HI UR7, UR8, 0x2, UR6 ;  /* 0x0000000208077899 */ /* 0x000fe20008010e06 */
[C---:B------:R-:W-:Y:S01]  /*1cc0*/  R2UR UR17, R11.reuse ;  /* 0x000000000b1172ca */ /* 0x040fe200000e0000 */
[----:B------:R-:W-:Y:S02]  /*1cd0*/  USHF.L.U32 UR8, UR8, 0x2, URZ ;  /* 0x0000000208087899 */ /* 0x000fe400080006ff */
[----:B------:R-:W-:Y:S02]  /*1ce0*/  USHF.R.S32.HI UR9, URZ, 0x1f, UR7 ;  /* 0x0000001fff097899 */ /* 0x000fe40008011407 */
[----:B------:R-:W-:Y:S01]  /*1cf0*/  USHF.R.U32.HI UR6, URZ, 0x1e, UR6 ;  /* 0x0000001eff067899 */ /* 0x000fe20008011606 */
[----:B------:R-:W-:Y:S01]  /*1d00*/  LOP3.LUT R31, R11, UR7, RZ, 0x3c, !PT ;  /* 0x000000070b1f7c12 */ /* 0x000fe2000f8e3cff */
[----:B------:R-:W-:Y:S02]  /*1d10*/  ULOP3.LUT UR19, UR9, UR7, URZ, 0x3c, !UPT ;  /* 0x0000000709137292 */ /* 0x000fe4000f8e3cff */
[----:B------:R-:W-:Y:S01]  /*1d20*/  ULOP3.LUT UR18, UR9, UR8, URZ, 0x3c, !UPT ;  /* 0x0000000809127292 */ /* 0x000fe2000f8e3cff */
[----:B------:R-:W-:Y:S01]  /*1d30*/  ISETP.GE.AND P0, PT, R31, RZ, PT ;  /* 0x000000ff1f00720c */ /* 0x000fe20003f06270 */
[----:B------:R-:W-:Y:S01]  /*1d40*/  ULEA.HI UR6, UR7, UR6, URZ, 0x1 ;  /* 0x0000000607067291 */ /* 0x000fe2000f8f08ff */
[----:B------:R-:W-:Y:S01]  /*1d50*/  UMOV UR8, 0x54442d19 ;  /* 0x54442d1900087882 */ /* 0x000fe20000000000 */
[----:B------:R-:W-:Y:S01]  /*1d60*/  UMOV UR9, 0x3bf921fb ;  /* 0x3bf921fb00097882 */ /* 0x000fe20000000000 */
[----:B------:R-:W-:-:S04]  /*1d70*/  UISETP.GE.AND UP0, UPT, UR17, URZ, UPT ;  /* 0x000000ff1100728c */ /* 0x000fc8000bf06270 */
[----:B------:R-:W0:Y:S07]  /*1d80*/  I2F.F64.S64 R4, UR18 ;  /* 0x0000001200047d12 */ /* 0x000e2e0008301c00 */
[----:B------:R-:W-:-:S06]  /*1d90*/  @!UP0 UIADD3 UR6, UPT, UPT, -UR6, URZ, URZ ;  /* 0x000000ff06068290 */ /* 0x000fcc000fffe1ff */
[----:B------:R-:W-:Y:S01]  /*1da0*/  MOV R32, UR6 ;  /* 0x0000000600207c02 */ /* 0x000fe20008000f00 */
[----:B0-----:R-:W-:-:S10]  /*1db0*/  DMUL R4, R4, UR8 ;  /* 0x0000000804047c28 */ /* 0x001fd40008000000 */
[----:B------:R-:W0:Y:S02]  /*1dc0*/  F2F.F32.F64 R4, R4 ;  /* 0x0000000400047310 */ /* 0x000e240000301000 */
[----:B0-----:R-:W-:-:S07]  /*1dd0*/  FSEL R33, -R4, R4, !P0 ;  /* 0x0000000404217208 */ /* 0x001fce0004000100 */
.L_x_11:
[----:B------:R-:W-:Y:S01]  /*1de0*/  LOP3.LUT R31, R32, 0x1, RZ, 0xc0, !PT ;  /* 0x00000001201f7812 */ /* 0x000fe200078ec0ff */
[----:B------:R-:W-:Y:S01]  /*1df0*/  FMUL R5, R33, R33 ;  /* 0x0000002121057220 */ /* 0x000fe20000400000 */
[----:B------:R-:W-:Y:S01]  /*1e00*/  FMUL R4, R0, R0 ;  /* 0x0000000000047220 */ /* 0x000fe20000400000 */
[----:B------:R-:W-:Y:S01]  /*1e10*/  LOP3.LUT P1, RZ, R32, 0x2, RZ, 0xc0, !PT ;  /* 0x0000000220ff7812 */ /* 0x000fe2000782c0ff */
[----:B------:R-:W-:Y:S01]  /*1e20*/  BSSY.RECONVERGENT B0, `(.L_x_14) ;  /* 0x000003e000007945 */ /* 0x000fe20003800200 */
[----:B------:R-:W-:Y:S01]  /*1e30*/  ISETP.NE.U32.AND P0, PT, R31, 0x1, PT ;  /* 0x000000011f00780c */ /* 0x000fe20003f05070 */
[----:B------:R-:W-:Y:S01]  /*1e40*/  FFMA R30, R5, R30, -0.0013887860113754868507 ;  /* 0xbab607ed051e7423 */ /* 0x000fe2000000001e */
[C---:B------:R-:W-:Y:S01]  /*1e50*/  FMUL R31, R3.reuse, 0.0010000000474974513054 ;  /* 0x3a83126f031f7820 */ /* 0x040fe20000400000 */
[----:B------:R-:W-:Y:S01]  /*1e60*/  FFMA R35, R3, R3, R4 ;  /* 0x0000000303237223 */ /* 0x000fe20000000004 */
[----:B------:R-:W-:Y:S02]  /*1e70*/  FSEL R4, R29, 0.0083327032625675201416, !P0 ;  /* 0x3c0885e41d047808 */ /* 0x000fe40004000000 */
[----:B------:R-:W-:Y:S01]  /*1e80*/  FFMA R37, R0, 0.30099999904632568359, R31 ;  /* 0x3e9a1cac00257823 */ /* 0x000fe2000000001f */
[----:B------:R-:W-:Y:S01]  /*1e90*/  FFMA R29, R2, R2, R35 ;  /* 0x00000002021d7223 */ /* 0x000fe20000000023 */
[----:B------:R-:W-:Y:S01]  /*1ea0*/  FSEL R30, R30, -0.00019574658654164522886, !P0 ;  /* 0xb94d41531e1e7808 */ /* 0x000fe20004000000 */
[----:B------:R-:W-:-:S02]  /*1eb0*/  IMAD.MOV.U32 R35, RZ, RZ, -0x40800000 ;  /* 0xbf800000ff237424 */ /* 0x000fc400078e00ff */
[----:B------:R-:W-:Y:S01]  /*1ec0*/  FFMA R37, R2, 1.0010000467300415039, R37 ;  /* 0x3f8020c502257823 */ /* 0x000fe20000000025 */
[----:B------:R-:W-:Y:S01]  /*1ed0*/  FMUL R34, R29, 4 ;  /* 0x408000001d227820 */ /* 0x000fe20000400000 */
[----:B------:R-:W-:Y:S01]  /*1ee0*/  FSEL R6, -R6, -0.16666662693023681641, !P0 ;  /* 0xbe2aaaa806067808 */ /* 0x000fe20004000100 */
[----:B------:R-:W-:Y:S01]  /*1ef0*/  FFMA R30, R5, R30, R4 ;  /* 0x0000001e051e7223 */ /* 0x000fe20000000004 */
[----:B------:R-:W-:Y:S01]  /*1f00*/  FSEL R4, R33, 1, P0 ;  /* 0x3f80000021047808 */ /* 0x000fe20000000000 */
[----:B------:R-:W-:Y:S01]  /*1f10*/  FADD R40, R37, R37 ;  /* 0x0000002525287221 */ /* 0x000fe20000000000 */
[----:B------:R-:W-:Y:S01]  /*1f20*/  FMUL R33, R34, -0.89010310173034667969 ;  /* 0xbf63ddcc22217820 */ /* 0x000fe20000400000 */
[C---:B------:R-:W-:Y:S02]  /*1f30*/  FFMA R6, R5.reuse, R30, R6 ;  /* 0x0000001e05067223 */ /* 0x040fe40000000006 */
[----:B------:R-:W-:Y:S01]  /*1f40*/  FFMA R5, R5, R4, RZ ;  /* 0x0000000405057223 */ /* 0x000fe200000000ff */
[----:B------:R-:W-:-:S03]  /*1f50*/  FFMA R32, R40, R40, R33 ;  /* 0x0000002828207223 */ /* 0x000fc60000000021 */
[----:B------:R-:W-:Y:S02]  /*1f60*/  FFMA R4, R5, R6, R4 ;  /* 0x0000000605047223 */ /* 0x000fe40000000004 */
[----:B------:R-:W-:Y:S02]  /*1f70*/  FSETP.GT.AND P0, PT, R32, RZ, PT ;  /* 0x000000ff2000720b */ /* 0x000fe40003f04000 */
[----:B------:R-:W-:-:S04]  /*1f80*/  @P1 FADD R4, RZ, -R4 ;  /* 0x80000004ff041221 */ /* 0x000fc80000000000 */
[----:B------:R-:W-:-:S07]  /*1f90*/  FFMA R30, R4, 2, RZ ;  /* 0x40000000041e7823 */ /* 0x000fce00000000ff */
[----:B------:R-:W-:Y:S05]  /*1fa0*/  @!P0 BRA `(.L_x_15) ;  /* 0x0000000000948947 */ /* 0x000fea0003800000 */
[----:B------:R-:W-:Y:S01]  /*1fb0*/  IADD3 R4, PT, PT, R32, -0xd000000, RZ ;  /* 0xf300000020047810 */ /* 0x000fe20007ffe0ff */
[----:B------:R0:W1:Y:S01]  /*1fc0*/  MUFU.RSQ R5, R32 ;  /* 0x0000002000057308 */ /* 0x0000620000001400 */
[----:B------:R-:W-:Y:S02]  /*1fd0*/  BSSY.RECONVERGENT B1, `(.L_x_16) ;  /* 0x000000b000017945 */ /* 0x000fe40003800200 */
[----:B------:R-:W-:-:S13]  /*1fe0*/  ISETP.GT.U32.AND P0, PT, R4, 0x727fffff, PT ;  /* 0x727fffff0400780c */ /* 0x000fda0003f04070 */
[----:B0-----:R-:W-:Y:S05]  /*1ff0*/  @!P0 BRA `(.L_x_17) ;  /* 0x0000000000108947 */ /* 0x001fea0003800000 */
[----:B-1----:R-:W-:Y:S02]  /*2000*/  MOV R5, R32 ;  /* 0x0000002000057202 */ /* 0x002fe40000000f00 */
[----:B------:R-:W-:-:S07]  /*2010*/  MOV R6, 0x2030 ;  /* 0x0000203000067802 */ /* 0x000fce0000000f00 */
[----:B------:R-:W-:Y:S05]  /*2020*/  CALL.REL.NOINC `($__internal_2_$__cuda_sm20_sqrt_rn_f32_slowpath) ;  /* 0x0000003c00b47944 */ /* 0x000fea0003c00000 */
[----:B------:R-:W-:Y:S05]  /*2030*/  BRA `(.L_x_18) ;  /* 0x0000000000107947 */ /* 0x000fea0003800000 */
.L_x_17:
[----:B-1----:R-:W-:Y:S01]  /*2040*/  FMUL.FTZ R41, R32, R5 ;  /* 0x0000000520297220 */ /* 0x002fe20000410000 */
[----:B------:R-:W-:-:S03]  /*2050*/  FMUL.FTZ R5, R5, 0.5 ;  /* 0x3f00000005057820 */ /* 0x000fc60000410000 */
[----:B------:R-:W-:-:S04]  /*2060*/  FFMA R4, -R41, R41, R32 ;  /* 0x0000002929047223 */ /* 0x000fc80000000120 */
[----:B------:R-:W-:-:S07]  /*2070*/  FFMA R41, R4, R5, R41 ;  /* 0x0000000504297223 */ /* 0x000fce0000000029 */
.L_x_18:
[----:B------:R-:W-:Y:S05]  /*2080*/  BSYNC.RECONVERGENT B1 ;  /* 0x0000000000017941 */ /* 0x000fea0003800200 */
.L_x_16:
[----:B------:R-:W0:Y:S01]  /*2090*/  F2F.F64.F32 R4, R29 ;  /* 0x0000001d00047310 */ /* 0x000e220000201800 */
[----:B------:R-:W-:Y:S01]  /*20a0*/  IMAD.MOV.U32 R32, RZ, RZ, 0x1 ;  /* 0x00000001ff207424 */ /* 0x000fe200078e00ff */
[----:B------:R-:W-:Y:S01]  /*20b0*/  BSSY.RECONVERGENT B1, `(.L_x_19) ;  /* 0x0000013000017945 */ /* 0x000fe20003800200 */
[----:B0-----:R-:W-:-:S06]  /*20c0*/  DADD R4, R4, R4 ;  /* 0x0000000004047229 */ /* 0x001fcc0000000004 */
[----:B------:R-:W0:Y:S02]  /*20d0*/  MUFU.RCP64H R33, R5 ;  /* 0x0000000500217308 */ /* 0x000e240000001800 */
[----:B0-----:R-:W-:-:S08]  /*20e0*/  DFMA R36, -R4, R32, 1 ;  /* 0x3ff000000424742b */ /* 0x001fd00000000120 */
[----:B------:R-:W-:-:S08]  /*20f0*/  DFMA R36, R36, R36, R36 ;  /* 0x000000242424722b */ /* 0x000fd00000000024 */
[----:B------:R-:W-:Y:S01]  /*2100*/  DFMA R36, R32, R36, R32 ;  /* 0x000000242024722b */ /* 0x000fe20000000020 */
[----:B------:R-:W-:-:S07]  /*2110*/  FADD R32, -R40, -R41 ;  /* 0x8000002928207221 */ /* 0x000fce0000000100 */
[----:B------:R-:W-:Y:S01]  /*2120*/  DFMA R42, -R4, R36, 1 ;  /* 0x3ff00000042a742b */ /* 0x000fe20000000124 */
[----:B------:R-:W0:Y:S07]  /*2130*/  F2F.F64.F32 R32, R32 ;  /* 0x0000002000207310 */ /* 0x000e2e0000201800 */
[----:B------:R-:W-:-:S08]  /*2140*/  DFMA R42, R36, R42, R36 ;  /* 0x0000002a242a722b */ /* 0x000fd00000000024 */
[----:B0-----:R-:W-:Y:S01]  /*2150*/  DMUL R40, R32, R42 ;  /* 0x0000002a20287228 */ /* 0x001fe20000000000 */
[----:B------:R-:W-:-:S07]  /*2160*/  FSETP.GEU.AND P1, PT, |R33|, 6.5827683646048100446e-37, PT ;  /* 0x036000002100780b */ /* 0x000fce0003f2e200 */
[----:B------:R-:W-:-:S08]  /*2170*/  DFMA R36, -R4, R40, R32 ;  /* 0x000000280424722b */ /* 0x000fd00000000120 */
[----:B------:R-:W-:-:S10]  /*2180*/  DFMA R36, R42, R36, R40 ;  /* 0x000000242a24722b */ /* 0x000fd40000000028 */
[----:B------:R-:W-:-:S05]  /*2190*/  FFMA R6, RZ, R5, R37 ;  /* 0x00000005ff067223 */ /* 0x000fca0000000025 */
[----:B------:R-:W-:-:S13]  /*21a0*/  FSETP.GT.AND P0, PT, |R6|, 1.469367938527859385e-39, PT ;  /* 0x001000000600780b */ /* 0x000fda0003f04200 */
[----:B------:R-:W-:Y:S05]  /*21b0*/  @P0 BRA P1, `(.L_x_20) ;  /* 0x0000000000080947 */ /* 0x000fea0000800000 */
[----:B------:R-:W-:-:S07]  /*21c0*/  MOV R6, 0x21e0 ;  /* 0x000021e000067802 */ /* 0x000fce0000000f00 */
[----:B------:R-:W-:Y:S05]  /*21d0*/  CALL.REL.NOINC `($__internal_0_$__cuda_sm20_div_rn_f64_full) ;  /* 0x0000003400007944 */ /* 0x000fea0003c00000 */
.L_x_20:
[----:B------:R-:W-:Y:S05]  /*21e0*/  BSYNC.RECONVERGENT B1 ;  /* 0x0000000000017941 */ /* 0x000fea0003800200 */
.L_x_19:
[----:B------:R0:W1:Y:S02]  /*21f0*/  F2F.F32.F64 R35, R36 ;  /* 0x0000002400237310 */ /* 0x0000640000301000 */
.L_x_15:
[----:B------:R-:W-:Y:S05]  /*2200*/  BSYNC.RECONVERGENT B0 ;  /* 0x0000000000007941 */ /* 0x000fea0003800200 */
.L_x_14:
[----:B------:R-:W-:Y:S01]  /*2210*/  FFMA R31, R0, -0.44900000095367431641, R31 ;  /* 0xbee5e354001f7823 */ /* 0x000fe2000000001f */
[----:B------:R-:W-:Y:S01]  /*2220*/  FMUL R5, R34, -1.1136029958724975586 ;  /* 0xbf8e8a8b22057820 */ /* 0x000fe20000400000 */
[----:B------:R-:W-:Y:S02]  /*2230*/  BSSY.RECONVERGENT B0, `(.L_x_21) ;  /* 0x000002c000007945 */ /* 0x000fe40003800200 */
[----:B------:R-:W-:-:S04]  /*2240*/  FFMA R31, R2, 1.0010000467300415039, R31 ;  /* 0x3f8020c5021f7823 */ /* 0x000fc8000000001f */
[----:B------:R-:W-:Y:S01]  /*2250*/  FADD R40, R31, R31 ;  /* 0x0000001f1f287221 */ /* 0x000fe20000000000 */
[----:B------:R-:W-:-:S03]  /*2260*/  MOV R31, 0xbf800000 ;  /* 0xbf800000001f7802 */ /* 0x000fc60000000f00 */
[----:B------:R-:W-:-:S05]  /*2270*/  FFMA R4, R40, R40, R5 ;  /* 0x0000002828047223 */ /* 0x000fca0000000005 */
[----:B------:R-:W-:-:S13]  /*2280*/  FSETP.GT.AND P0, PT, R4, RZ, PT ;  /* 0x000000ff0400720b */ /* 0x000fda0003f04000 */
[----:B------:R-:W-:Y:S05]  /*2290*/  @!P0 BRA `(.L_x_22) ;  /* 0x0000000000948947 */ /* 0x000fea0003800000 */
[----:B------:R-:W-:Y:S01]  /*22a0*/  IADD3 R6, PT, PT, R4, -0xd000000, RZ ;  /* 0xf300000004067810 */ /* 0x000fe20007ffe0ff */
[----:B------:R2:W3:Y:S01]  /*22b0*/  MUFU.RSQ R5, R4 ;  /* 0x0000000400057308 */ /* 0x0004e20000001400 */
[----:B------:R-:W-:Y:S02]  /*22c0*/  BSSY.RECONVERGENT B1, `(.L_x_23) ;  /* 0x000000b000017945 */ /* 0x000fe40003800200 */
[----:B------:R-:W-:-:S13]  /*22d0*/  ISETP.GT.U32.AND P0, PT, R6, 0x727fffff, PT ;  /* 0x727fffff0600780c */ /* 0x000fda0003f04070 */
[----:B--2---:R-:W-:Y:S05]  /*22e0*/  @!P0 BRA `(.L_x_24) ;  /* 0x0000000000108947 */ /* 0x004fea0003800000 */
[----:B---3--:R-:W-:Y:S01]  /*22f0*/  IMAD.MOV.U32 R5, RZ, RZ, R4 ;  /* 0x000000ffff057224 */ /* 0x008fe200078e0004 */
[----:B------:R-:W-:-:S07]  /*2300*/  MOV R6, 0x2320 ;  /* 0x0000232000067802 */ /* 0x000fce0000000f00 */
[----:B01----:R-:W-:Y:S05]  /*2310*/  CALL.REL.NOINC `($__internal_2_$__cuda_sm20_sqrt_rn_f32_slowpath) ;  /* 0x0000003800f87944 */ /* 0x003fea0003c00000 */
[----:B------:R-:W-:Y:S05]  /*2320*/  BRA `(.L_x_25) ;  /* 0x0000000000107947 */ /* 0x000fea0003800000 */
.L_x_24:
[----:B---3--:R-:W-:Y:S01]  /*2330*/  FMUL.FTZ R41, R4, R5 ;  /* 0x0000000504297220 */ /* 0x008fe20000410000 */
[----:B------:R-:W-:-:S03]  /*2340*/  FMUL.FTZ R5, R5, 0.5 ;  /* 0x3f00000005057820 */ /* 0x000fc60000410000 */
[----:B------:R-:W-:-:S04]  /*2350*/  FFMA R4, -R41, R41, R4 ;  /* 0x0000002929047223 */ /* 0x000fc80000000104 */
[----:B------:R-:W-:-:S07]  /*2360*/  FFMA R41, R4, R5, R41 ;  /* 0x0000000504297223 */ /* 0x000fce0000000029 */
.L_x_25:
[----:B------:R-:W-:Y:S05]  /*2370*/  BSYNC.RECONVERGENT B1 ;  /* 0x0000000000017941 */ /* 0x000fea0003800200 */
.L_x_23:
[----:B------:R-:W2:Y:S01]  /*2380*/  F2F.F64.F32 R4, R29 ;  /* 0x0000001d00047310 */ /* 0x000ea20000201800 */
[----:B------:R-:W-:Y:S01]  /*2390*/  MOV R32, 0x1 ;  /* 0x0000000100207802 */ /* 0x000fe20000000f00 */
[----:B------:R-:W-:Y:S01]  /*23a0*/  BSSY.RECONVERGENT B1, `(.L_x_26) ;  /* 0x0000013000017945 */ /* 0x000fe20003800200 */
[----:B--2---:R-:W-:-:S06]  /*23b0*/  DADD R4, R4, R4 ;  /* 0x0000000004047229 */ /* 0x004fcc0000000004 */
        /* <DEDUP_REMOVED lines=16> */
[----:B-1----:R-:W-:Y:S05]  /*24c0*/  CALL.REL.NOINC `($__internal_0_$__cuda_sm20_div_rn_f64_full) ;  /* 0x0000003000447944 */ /* 0x002fea0003c00000 */
.L_x_27:
[----:B------:R-:W-:Y:S05]  /*24d0*/  BSYNC.RECONVERGENT B1 ;  /* 0x0000000000017941 */ /* 0x000fea0003800200 */
.L_x_26:
[----:B------:R2:W3:Y:S02]  /*24e0*/  F2F.F32.F64 R31, R36 ;  /* 0x00000024001f7310 */ /* 0x0004e40000301000 */
.L_x_22:
[----:B------:R-:W-:Y:S05]  /*24f0*/  BSYNC.RECONVERGENT B0 ;  /* 0x0000000000007941 */ /* 0x000fea0003800200 */
.L_x_21:
[----:B------:R-:W-:Y:S01]  /*2500*/  FMUL R4, R0, 0.0010000000474974513054 ;  /* 0x3a83126f00047820 */ /* 0x000fe20000400000 */
[----:B------:R-:W-:Y:S01]  /*2510*/  FMUL R33, R34, -1.3353230953216552734 ;  /* 0xbfaaebde22217820 */ /* 0x000fe20000400000 */
[----:B------:R-:W-:Y:S02]  /*2520*/  BSSY.RECONVERGENT B0, `(.L_x_28) ;  /* 0x000002d000007945 */ /* 0x000fe40003800200 */
[----:B------:R-:W-:-:S04]  /*2530*/  FFMA R5, R3, 0.61100000143051147461, R4 ;  /* 0x3f1c6a7f03057823 */ /* 0x000fc80000000004 */
[----:B------:R-:W-:-:S04]  /*2540*/  FFMA R5, R2, 1.0010000467300415039, R5 ;  /* 0x3f8020c502057823 */ /* 0x000fc80000000005 */
[----:B------:R-:W-:-:S04]  /*2550*/  FADD R34, R5, R5 ;  /* 0x0000000505227221 */ /* 0x000fc80000000000 */
[----:B------:R-:W-:Y:S01]  /*2560*/  FFMA R4, R34, R34, R33 ;  /* 0x0000002222047223 */ /* 0x000fe20000000021 */
[----:B------:R-:W-:-:S04]  /*2570*/  MOV R33, 0xbf800000 ;  /* 0xbf80000000217802 */ /* 0x000fc80000000f00 */
[----:B------:R-:W-:-:S13]  /*2580*/  FSETP.GT.AND P0, PT, R4, RZ, PT ;  /* 0x000000ff0400720b */ /* 0x000fda0003f04000 */
[----:B------:R-:W-:Y:S05]  /*2590*/  @!P0 BRA `(.L_x_29) ;  /* 0x0000000000948947 */ /* 0x000fea0003800000 */
[----:B------:R-:W-:Y:S01]  /*25a0*/  VIADD R6, R4, 0xf3000000 ;  /* 0xf300000004067836 */ /* 0x000fe20000000000 */
[----:B------:R4:W0:Y:S01]  /*25b0*/  MUFU.RSQ R5, R4 ;  /* 0x0000000400057308 */ /* 0x0008220000001400 */
[----:B------:R-:W-:Y:S03]  /*25c0*/  BSSY.RECONVERGENT B1, `(.L_x_30) ;  /* 0x000000b000017945 */ /* 0x000fe60003800200 */
[----:B------:R-:W-:-:S13]  /*25d0*/  ISETP.GT.U32.AND P0, PT, R6, 0x727fffff, PT ;  /* 0x727fffff0600780c */ /* 0x000fda0003f04070 */
[----:B0---4-:R-:W-:Y:S05]  /*25e0*/  @!P0 BRA `(.L_x_31) ;  /* 0x0000000000108947 */ /* 0x011fea0003800000 */
[----:B------:R-:W-:Y:S02]  /*25f0*/  MOV R5, R4 ;  /* 0x0000000400057202 */ /* 0x000fe40000000f00 */
[----:B------:R-:W-:-:S07]  /*2600*/  MOV R6, 0x2620 ;  /* 0x0000262000067802 */ /* 0x000fce0000000f00 */
[----:B-123--:R-:W-:Y:S05]  /*2610*/  CALL.REL.NOINC `($__internal_2_$__cuda_sm20_sqrt_rn_f32_slowpath) ;  /* 0x0000003800387944 */ /* 0x00efea0003c00000 */
[----:B------:R-:W-:Y:S05]  /*2620*/  BRA `(.L_x_32) ;  /* 0x0000000000107947 */ /* 0x000fea0003800000 */
.L_x_31:
[----:B------:R-:W-:Y:S01]  /*2630*/  FMUL.FTZ R41, R4, R5 ;  /* 0x0000000504297220 */ /* 0x000fe20000410000 */
[----:B------:R-:W-:-:S03]  /*2640*/  FMUL.FTZ R5, R5, 0.5 ;  /* 0x3f00000005057820 */ /* 0x000fc60000410000 */
[----:B------:R-:W-:-:S04]  /*2650*/  FFMA R4, -R41, R41, R4 ;  /* 0x0000002929047223 */ /* 0x000fc80000000104 */
[----:B------:R-:W-:-:S07]  /*2660*/  FFMA R41, R4, R5, R41 ;  /* 0x0000000504297223 */ /* 0x000fce0000000029 */
.L_x_32:
[----:B------:R-:W-:Y:S05]  /*2670*/  BSYNC.RECONVERGENT B1 ;  /* 0x0000000000017941 */ /* 0x000fea0003800200 */
.L_x_30:
[----:B------:R-:W0:Y:S01]  /*2680*/  F2F.F64.F32 R4, R29 ;  /* 0x0000001d00047310 */ /* 0x000e220000201800 */
[----:B------:R-:W-:Y:S01]  /*2690*/  MOV R32, 0x1 ;  /* 0x0000000100207802 */ /* 0x000fe20000000f00 */
[----:B------:R-:W-:Y:S01]  /*26a0*/  BSSY.RECONVERGENT B1, `(.L_x_33) ;  /* 0x0000013000017945 */ /* 0x000fe20003800200 */
[----:B0-----:R-:W-:-:S06]  /*26b0*/  DADD R4, R4, R4 ;  /* 0x0000000004047229 */ /* 0x001fcc0000000004 */
[----:B------:R-:W2:Y:S02]  /*26c0*/  MUFU.RCP64H R33, R5 ;  /* 0x0000000500217308 */ /* 0x000ea40000001800 */
[----:B--2---:R-:W-:-:S08]  /*26d0*/  DFMA R36, -R4, R32, 1 ;  /* 0x3ff000000424742b */ /* 0x004fd00000000120 */
        /* <DEDUP_REMOVED lines=14> */
[----:B-1-3--:R-:W-:Y:S05]  /*27c0*/  CALL.REL.NOINC `($__internal_0_$__cuda_sm20_div_rn_f64_full) ;  /* 0x0000002c00847944 */ /* 0x00afea0003c00000 */
.L_x_34:
[----:B------:R-:W-:Y:S05]  /*27d0*/  BSYNC.RECONVERGENT B1 ;  /* 0x0000000000017941 */ /* 0x000fea0003800200 */
.L_x_33:
[----:B------:R4:W0:Y:S02]  /*27e0*/  F2F.F32.F64 R33, R36 ;  /* 0x0000002400217310 */ /* 0x0008240000301000 */
.L_x_29:
[----:B------:R-:W-:Y:S05]  /*27f0*/  BSYNC.RECONVERGENT B0 ;  /* 0x0000000000007941 */ /* 0x000fea0003800200 */
.L_x_28:
[----:B------:R-:W5:Y:S01]  /*2800*/  LDC R5, c[0x0][0x3a4] ;  /* 0x0000e900ff057b82 */ /* 0x000f620000000800 */
[----:B------:R-:W0:Y:S01]  /*2810*/  MUFU.RCP R4, R3 ;  /* 0x0000000300047308 */ /* 0x000e220000001000 */
[----:B------:R-:W-:Y:S01]  /*2820*/  BSSY.RECONVERGENT B2, `(.L_x_35) ;  /* 0x000000e000027945 */ /* 0x000fe20003800200 */
[----:B0-2-4-:R-:W-:-:S04]  /*2830*/  FFMA R37, -R3, R4, 1 ;  /* 0x3f80000003257423 */ /* 0x015fc80000000104 */
[----:B------:R-:W-:Y:S01]  /*2840*/  FFMA R4, R4, R37, R4 ;  /* 0x0000002504047223 */ /* 0x000fe20000000004 */
[----:B-----5:R-:W-:-:S04]  /*2850*/  FADD R5, R5, -0.10000000149011611938 ;  /* 0xbdcccccd05057421 */ /* 0x020fc80000000000 */
[----:B------:R-:W-:-:S04]  /*2860*/  FADD R5, R5, -0.0010000000474974513054 ;  /* 0xba83126f05057421 */ /* 0x000fc80000000000 */
[----:B------:R-:W0:Y:S01]  /*2870*/  FCHK P0, R5, R3 ;  /* 0x0000000305007302 */ /* 0x000e220000000000 */
[----:B------:R-:W-:-:S04]  /*2880*/  FFMA R47, R5, R4, RZ ;  /* 0x00000004052f7223 */ /* 0x000fc800000000ff */
[----:B------:R-:W-:-:S04]  /*2890*/  FFMA R6, -R3, R47, R5 ;  /* 0x0000002f03067223 */ /* 0x000fc80000000105 */
[----:B------:R-:W-:Y:S01]  /*28a0*/  FFMA R47, R4, R6, R47 ;  /* 0x00000006042f7223 */ /* 0x000fe2000000002f */
[----:B0-----:R-:W-:Y:S06]  /*28b0*/  @!P0 BRA `(.L_x_36) ;  /* 0x0000000000108947 */ /* 0x001fec0003800000 */
[----:B------:R-:W-:Y:S01]  /*28c0*/  IMAD.MOV.U32 R45, RZ, RZ, R3 ;  /* 0x000000ffff2d7224 */ /* 0x000fe200078e0003 */
[----:B------:R-:W-:-:S07]  /*28d0*/  MOV R6, 0x28f0 ;  /* 0x000028f000067802 */ /* 0x000fce0000000f00 */
[----:B-1-3--:R-:W-:Y:S05]  /*28e0*/  CALL.REL.NOINC `($__internal_3_$__cuda_sm3x_div_rn_noftz_f32_slowpath) ;  /* 0x0000003400e07944 */ /* 0x00afea0003c00000 */
[----:B------:R-:W-:-:S07]  /*28f0*/  MOV R47, R5 ;  /* 0x00000005002f7202 */ /* 0x000fce0000000f00 */
.L_x_36:
[----:B------:R-:W-:Y:S05]  /*2900*/  BSYNC.RECONVERGENT B2 ;  /* 0x0000000000027941 */ /* 0x000fea0003800200 */
.L_x_35:
[----:B------:R-:W0:Y:S01]  /*2910*/  LDC R4, c[0x0][0x3a4] ;  /* 0x0000e900ff047b82 */ /* 0x000e220000000800 */
[----:B------:R-:W2:Y:S01]  /*2920*/  MUFU.RCP R32, R3 ;  /* 0x0000000300207308 */ /* 0x000ea20000001000 */
[----:B------:R-:W-:Y:S01]  /*2930*/  BSSY.RECONVERGENT B2, `(.L_x_37) ;  /* 0x000000e000027945 */ /* 0x000fe20003800200 */
[----:B--2---:R-:W-:-:S04]  /*2940*/  FFMA R37, -R3, R32, 1 ;  /* 0x3f80000003257423 */ /* 0x004fc80000000120 */
[----:B------:R-:W-:Y:S01]  /*2950*/  FFMA R32, R32, R37, R32 ;  /* 0x0000002520207223 */ /* 0x000fe20000000020 */
[----:B0-----:R-:W-:-:S04]  /*2960*/  FADD R4, R4, 0.10000000149011611938 ;  /* 0x3dcccccd04047421 */ /* 0x001fc80000000000 */
[----:B------:R-:W-:-:S04]  /*2970*/  FADD R5, R4, -0.0010000000474974513054 ;  /* 0xba83126f04057421 */ /* 0x000fc80000000000 */
[----:B------:R-:W0:Y:S01]  /*2980*/  FCHK P0, R5, R3 ;  /* 0x0000000305007302 */ /* 0x000e220000000000 */
[----:B------:R-:W-:-:S04]  /*2990*/  FFMA R4, R32, R5, RZ ;  /* 0x0000000520047223 */ /* 0x000fc800000000ff */
[----:B------:R-:W-:-:S04]  /*29a0*/  FFMA R37, -R3, R4, R5 ;  /* 0x0000000403257223 */ /* 0x000fc80000000105 */
[----:B------:R-:W-:Y:S01]  /*29b0*/  FFMA R32, R32, R37, R4 ;  /* 0x0000002520207223 */ /* 0x000fe20000000004 */
[----:B0-----:R-:W-:Y:S06]  /*29c0*/  @!P0 BRA `(.L_x_38) ;  /* 0x0000000000108947 */ /* 0x001fec0003800000 */
[----:B------:R-:W-:Y:S02]  /*29d0*/  MOV R45, R3 ;  /* 0x00000003002d7202 */ /* 0x000fe40000000f00 */
[----:B------:R-:W-:-:S07]  /*29e0*/  MOV R6, 0x2a00 ;  /* 0x00002a0000067802 */ /* 0x000fce0000000f00 */
[----:B-1-3--:R-:W-:Y:S05]  /*29f0*/  CALL.REL.NOINC `($__internal_3_$__cuda_sm3x_div_rn_noftz_f32_slowpath) ;  /* 0x00000034009c7944 */ /* 0x00afea0003c00000 */
[----:B------:R-:W-:-:S07]  /*2a00*/  IMAD.MOV.U32 R32, RZ, RZ, R5 ;  /* 0x000000ffff207224 */ /* 0x000fce00078e0005 */
.L_x_38:
[----:B------:R-:W-:Y:S05]  /*2a10*/  BSYNC.RECONVERGENT B2 ;  /* 0x0000000000027941 */ /* 0x000fea0003800200 */
.L_x_37:
[----:B------:R-:W0:Y:S01]  /*2a20*/  MUFU.RCP R37, R0 ;  /* 0x0000000000257308 */ /* 0x000e220000001000 */
[----:B------:R-:W-:Y:S01]  /*2a30*/  FADD R5, R39, -0.10000000149011611938 ;  /* 0xbdcccccd27057421 */ /* 0x000fe20000000000 */
[----:B------:R-:W-:Y:S03]  /*2a40*/  BSSY.RECONVERGENT B2, `(.L_x_39) ;  /* 0x000000d000027945 */ /* 0x000fe60003800200 */
[----:B------:R-:W-:-:S04]  /*2a50*/  FADD R5, R5, -0.0010000000474974513054 ;  /* 0xba83126f05057421 */ /* 0x000fc80000000000 */
[----:B------:R-:W2:Y:S01]  /*2a60*/  FCHK P0, R5, R0 ;  /* 0x0000000005007302 */ /* 0x000ea20000000000 */
[----:B0-----:R-:W-:-:S04]  /*2a70*/  FFMA R4, -R0, R37, 1 ;  /* 0x3f80000000047423 */ /* 0x001fc80000000125 */
[----:B------:R-:W-:-:S04]  /*2a80*/  FFMA R4, R37, R4, R37 ;  /* 0x0000000425047223 */ /* 0x000fc80000000025 */
[----:B------:R-:W-:-:S04]  /*2a90*/  FFMA R37, R5, R4, RZ ;  /* 0x0000000405257223 */ /* 0x000fc800000000ff */
[----:B------:R-:W-:-:S04]  /*2aa0*/  FFMA R6, -R0, R37, R5 ;  /* 0x0000002500067223 */ /* 0x000fc80000000105 */
[----:B------:R-:W-:Y:S01]  /*2ab0*/  FFMA R4, R4, R6, R37 ;  /* 0x0000000604047223 */ /* 0x000fe20000000025 */
[----:B--2---:R-:W-:Y:S06]  /*2ac0*/  @!P0 BRA `(.L_x_40) ;  /* 0x0000000000108947 */ /* 0x004fec0003800000 */
[----:B------:R-:W-:Y:S02]  /*2ad0*/  MOV R45, R0 ;  /* 0x00000000002d7202 */ /* 0x000fe40000000f00 */
[----:B------:R-:W-:-:S07]  /*2ae0*/  MOV R6, 0x2b00 ;  /* 0x00002b0000067802 */ /* 0x000fce0000000f00 */
[----:B-1-3--:R-:W-:Y:S05]  /*2af0*/  CALL.REL.NOINC `($__internal_3_$__cuda_sm3x_div_rn_noftz_f32_slowpath) ;  /* 0x00000034005c7944 */ /* 0x00afea0003c00000 */
[----:B------:R-:W-:-:S07]  /*2b00*/  MOV R4, R5 ;  /* 0x0000000500047202 */ /* 0x000fce0000000f00 */
.L_x_40:
[----:B------:R-:W-:Y:S05]  /*2b10*/  BSYNC.RECONVERGENT B2 ;  /* 0x0000000000027941 */ /* 0x000fea0003800200 */
.L_x_39:
[----:B------:R-:W0:Y:S01]  /*2b20*/  MUFU.RCP R41, R0 ;  /* 0x0000000000297308 */ /* 0x000e220000001000 */
[----:B------:R-:W-:Y:S01]  /*2b30*/  FADD R5, R39, 0.10000000149011611938 ;  /* 0x3dcccccd27057421 */ /* 0x000fe20000000000 */
        /* <DEDUP_REMOVED lines=9> */
[----:B------:R-:W-:Y:S01]  /*2bd0*/  IMAD.MOV.U32 R5, RZ, RZ, R37 ;  /* 0x000000ffff057224 */ /* 0x000fe200078e0025 */
[----:B------:R-:W-:Y:S02]  /*2be0*/  MOV R45, R0 ;  /* 0x00000000002d7202 */ /* 0x000fe40000000f00 */
[----:B------:R-:W-:-:S07]  /*2bf0*/  MOV R6, 0x2c10 ;  /* 0x00002c1000067802 */ /* 0x000fce0000000f00 */
[----:B-1-3--:R-:W-:Y:S05]  /*2c00*/  CALL.REL.NOINC `($__internal_3_$__cuda_sm3x_div_rn_noftz_f32_slowpath) ;  /* 0x0000003400187944 */ /* 0x00afea0003c00000 */
[----:B------:R-:W-:-:S07]  /*2c10*/  MOV R41, R5 ;  /* 0x0000000500297202 */ /* 0x000fce0000000f00 */
.L_x_42:
[----:B------:R-:W-:Y:S05]  /*2c20*/  BSYNC.RECONVERGENT B2 ;  /* 0x0000000000027941 */ /* 0x000fea0003800200 */
.L_x_41:
[----:B------:R-:W0:Y:S01]  /*2c30*/  LDC R5, c[0x0][0x3ac] ;  /* 0x0000eb00ff057b82 */ /* 0x000e220000000800 */
[----:B------:R-:W2:Y:S01]  /*2c40*/  MUFU.RCP R37, R2 ;  /* 0x0000000200257308 */ /* 0x000ea20000001000 */
[----:B------:R-:W-:Y:S01]  /*2c50*/  BSSY.RECONVERGENT B2, `(.L_x_43) ;  /* 0x000000e000027945 */ /* 0x000fe20003800200 */
[----:B--2---:R-:W-:-:S04]  /*2c60*/  FFMA R6, -R2, R37, 1 ;  /* 0x3f80000002067423 */ /* 0x004fc80000000125 */
[----:B------:R-:W-:Y:S01]  /*2c70*/  FFMA R6, R37, R6, R37 ;  /* 0x0000000625067223 */ /* 0x000fe20000000025 */
[----:B0-----:R-:W-:-:S04]  /*2c80*/  FADD R5, R5, -0.10000000149011611938 ;  /* 0xbdcccccd05057421 */ /* 0x001fc80000000000 */
        /* <DEDUP_REMOVED lines=10> */
.L_x_44:
[----:B------:R-:W-:Y:S05]  /*2d30*/  BSYNC.RECONVERGENT B2 ;  /* 0x0000000000027941 */ /* 0x000fea0003800200 */
.L_x_43:
[----:B------:R-:W0:Y:S01]  /*2d40*/  LDC R5, c[0x0][0x3ac] ;  /* 0x0000eb00ff057b82 */ /* 0x000e220000000800 */
[----:B------:R-:W2:Y:S01]  /*2d50*/  MUFU.RCP R43, R2 ;  /* 0x00000002002b7308 */ /* 0x000ea20000001000 */
[----:B------:R-:W-:Y:S01]  /*2d60*/  BSSY.RECONVERGENT B2, `(.L_x_45) ;  /* 0x000000e000027945 */ /* 0x000fe20003800200 */
[----:B--2---:R-:W-:Y:S01]  /*2d70*/  FFMA R6, -R2, R43, 1 ;  /* 0x3f80000002067423 */ /* 0x004fe2000000012b */
[----:B0-----:R-:W-:-:S04]  /*2d80*/  FADD R5, R5, 0.10000000149011611938 ;  /* 0x3dcccccd05057421 */ /* 0x001fc80000000000 */
[----:B------:R-:W-:Y:S01]  /*2d90*/  FADD R37, R5, -0.0010000000474974513054 ;  /* 0xba83126f05257421 */ /* 0x000fe20000000000 */
[----:B------:R-:W-:-:S03]  /*2da0*/  FFMA R5, R43, R6, R43 ;  /* 0x000000062b057223 */ /* 0x000fc6000000002b */
[----:B------:R-:W0:Y:S01]  /*2db0*/  FCHK P0, R37, R2 ;  /* 0x0000000225007302 */ /* 0x000e220000000000 */
[----:B------:R-:W-:-:S04]  /*2dc0*/  FFMA R6, R5, R37, RZ ;  /* 0x0000002505067223 */ /* 0x000fc800000000ff */
[----:B------:R-:W-:-:S04]  /*2dd0*/  FFMA R43, -R2, R6, R37 ;  /* 0x00000006022b7223 */ /* 0x000fc80000000125 */
[----:B------:R-:W-:Y:S01]  /*2de0*/  FFMA R5, R5, R43, R6 ;  /* 0x0000002b05057223 */ /* 0x000fe20000000006 */
[----:B0-----:R-:W-:Y:S06]  /*2df0*/  @!P0 BRA `(.L_x_46) ;  /* 0x0000000000108947 */ /* 0x001fec0003800000 */
[----:B------:R-:W-:Y:S01]  /*2e00*/  MOV R5, R37 ;  /* 0x0000002500057202 */ /* 0x000fe20000000f00 */
[----:B------:R-:W-:Y:S01]  /*2e10*/  IMAD.MOV.U32 R45, RZ, RZ, R2 ;  /* 0x000000ffff2d7224 */ /* 0x000fe200078e0002 */
[----:B------:R-:W-:-:S07]  /*2e20*/  MOV R6, 0x2e40 ;  /* 0x00002e4000067802 */ /* 0x000fce0000000f00 */
[----:B-1-3--:R-:W-:Y:S05]  /*2e30*/  CALL.REL.NOINC `($__internal_3_$__cuda_sm3x_div_rn_noftz_f32_slowpath) ;  /* 0x00000030008c7944 */ /* 0x00afea0003c00000 */
.L_x_46:
[----:B------:R-:W-:Y:S05]  /*2e40*/  BSYNC.RECONVERGENT B2 ;  /* 0x0000000000027941 */ /* 0x000fea0003800200 */
.L_x_45:
[----:B-1----:R-:W-:Y:S01]  /*2e50*/  FSETP.GT.AND P0, PT, R35, RZ, PT ;  /* 0x000000ff2300720b */ /* 0x002fe20003f04000 */
[----:B------:R-:W-:Y:S01]  /*2e60*/  BSSY.RECONVERGENT B2, `(.L_x_47) ;  /* 0x0000258000027945 */ /* 0x000fe20003800200 */
[CC--:B------:R-:W-:Y:S02]  /*2e70*/  FMNMX R6, R32.reuse, R47.reuse, PT ;  /* 0x0000002f20067209 */ /* 0x0c0fe40003800000 */
[----:B------:R-:W-:Y:S02]  /*2e80*/  FMNMX R47, R32, R47, !PT ;  /* 0x0000002f202f7209 */ /* 0x000fe40007800000 */
[----:B---3--:R-:W-:Y:S02]  /*2e90*/  FSETP.GT.AND P1, PT, R31, RZ, PT ;  /* 0x000000ff1f00720b */ /* 0x008fe40003f24000 */
[----:B------:R-:W-:Y:S02]  /*2ea0*/  FSEL R32, R35, -1, P0 ;  /* 0xbf80000023207808 */ /* 0x000fe40000000000 */
[----:B------:R-:W-:-:S02]  /*2eb0*/  FMNMX R36, R41, R4, !PT ;  /* 0x0000000429247209 */ /* 0x000fc40007800000 */
[----:B------:R-:W-:Y:S02]  /*2ec0*/  FMNMX R37, R5, R34, !PT ;  /* 0x0000002205257209 */ /* 0x000fe40007800000 */
[----:B------:R-:W-:Y:S02]  /*2ed0*/  FSETP.GEU.AND P0, PT, R31, R32, PT ;  /* 0x000000201f00720b */ /* 0x000fe40003f0e000 */
[----:B------:R-:W-:Y:S02]  /*2ee0*/  FMNMX R41, R41, R4, PT ;  /* 0x0000000429297209 */ /* 0x000fe40003800000 */
[----:B------:R-:W-:Y:S02]  /*2ef0*/  FMNMX R5, R5, R34, PT ;  /* 0x0000002205057209 */ /* 0x000fe40003800000 */
[----:B------:R-:W-:Y:S01]  /*2f00*/  FMNMX3 R36, R47, R36, R37, PT ;  /* 0x000000242f247276 */ /* 0x000fe20003800025 */
[----:B------:R-:W-:Y:S01]  /*2f10*/  IMAD.MOV.U32 R37, RZ, RZ, RZ ;  /* 0x000000ffff257224 */ /* 0x000fe200078e00ff */
[----:B------:R-:W-:-:S02]  /*2f20*/  FSETP.GEU.AND P3, PT, R32, RZ, PT ;  /* 0x000000ff2000720b */ /* 0x000fc40003f6e000 */
[----:B------:R-:W-:Y:S02]  /*2f30*/  FSEL R4, R31, R32, !P0 ;  /* 0x000000201f047208 */ /* 0x000fe40004000000 */
[----:B------:R-:W-:Y:S02]  /*2f40*/  FMNMX3 R5, R6, R41, R5, !PT ;  /* 0x0000002906057276 */ /* 0x000fe40007800005 */
[----:B------:R-:W-:Y:S02]  /*2f50*/  FSETP.GT.AND P2, PT, R36, RZ, PT ;  /* 0x000000ff2400720b */ /* 0x000fe40003f44000 */
[----:B------:R-:W-:Y:S02]  /*2f60*/  FSETP.GT.AND P0, PT, R33, RZ, PT ;  /* 0x000000ff2100720b */ /* 0x000fe40003f04000 */
[----:B------:R-:W-:Y:S02]  /*2f70*/  @P1 FSEL R32, R31, R4, !P3 ;  /* 0x000000041f201208 */ /* 0x000fe40005800000 */
[----:B------:R-:W-:-:S02]  /*2f80*/  FSETP.GTU.AND P1, PT, R5, R36, PT ;  /* 0x000000240500720b */ /* 0x000fc40003f2c000 */
[----:B------:R-:W-:Y:S02]  /*2f90*/  FSEL R5, R5, -1, P2 ;  /* 0xbf80000005057808 */ /* 0x000fe40001000000 */
[-C--:B------:R-:W-:Y:S02]  /*2fa0*/  FSETP.GEU.AND P3, PT, R33, R32.reuse, PT ;  /* 0x000000202100720b */ /* 0x080fe40003f6e000 */
[----:B------:R-:W-:Y:S01]  /*2fb0*/  FSEL R41, R5, -1, !P1 ;  /* 0xbf80000005297808 */ /* 0x000fe20004800000 */
[----:B------:R-:W-:Y:S01]  /*2fc0*/  HFMA2 R5, -RZ, RZ, 0, 0 ;  /* 0x00000000ff057431 */ /* 0x000fe200000001ff */
[----:B------:R-:W-:Y:S02]  /*2fd0*/  FSETP.GEU.AND P2, PT, R32, RZ, PT ;  /* 0x000000ff2000720b */ /* 0x000fe40003f4e000 */
[----:B------:R-:W-:Y:S02]  /*2fe0*/  FSEL R4, R33, R32, !P3 ;  /* 0x0000002021047208 */ /* 0x000fe40005800000 */
[----:B------:R-:W-:-:S02]  /*2ff0*/  FSETP.GT.AND P1, PT, R41, RZ, PT ;  /* 0x000000ff2900720b */ /* 0x000fc40003f24000 */
[----:B------:R-:W-:Y:S02]  /*3000*/  @P0 FSEL R32, R33, R4, !P2 ;  /* 0x0000000421200208 */ /* 0x000fe40005000000 */
[----:B------:R-:W-:Y:S02]  /*3010*/  MOV R6, RZ ;  /* 0x000000ff00067202 */ /* 0x000fe40000000f00 */
[CC--:B------:R-:W-:Y:S02]  /*3020*/  FSETP.GEU.AND P2, PT, R41.reuse, R32.reuse, PT ;  /* 0x000000202900720b */ /* 0x0c0fe40003f4e000 */
[----:B------:R-:W-:Y:S02]  /*3030*/  FSETP.GEU.AND P0, PT, R32, RZ, PT ;  /* 0x000000ff2000720b */ /* 0x000fe40003f0e000 */
[----:B------:R-:W-:-:S04]  /*3040*/  FSEL R4, R41, R32, !P2 ;  /* 0x0000002029047208 */ /* 0x000fc80005000000 */
[----:B------:R-:W-:-:S04]  /*3050*/  @P1 FSEL R32, R41, R4, !P0 ;  /* 0x0000000429201208 */ /* 0x000fc80004000000 */
[----:B------:R-:W-:-:S13]  /*3060*/  FSETP.GT.AND P0, PT, R32, RZ, PT ;  /* 0x000000ff2000720b */ /* 0x000fda0003f04000 */
[----:B------:R-:W-:Y:S05]  /*3070*/  @!P0 BRA `(.L_x_48) ;  /* 0x0000002000d88947 */ /* 0x000fea0003800000 */
[----:B------:R-:W-:Y:S01]  /*3080*/  FSETP.NEU.AND P2, PT, R32, R35, PT ;  /* 0x000000232000720b */ /* 0x000fe20003f4d000 */
[-C--:B------:R-:W-:Y:S01]  /*3090*/  FFMA R40, R0, R32.reuse, 0.0010000000474974513054 ;  /* 0x3a83126f00287423 */ /* 0x080fe20000000020 */
[C---:B------:R-:W-:Y:S01]  /*30a0*/  FSETP.NEU.AND P0, PT, R32.reuse, R33, PT ;  /* 0x000000212000720b */ /* 0x040fe20003f0d000 */
[-C--:B------:R-:W-:Y:S01]  /*30b0*/  FFMA R33, R3, R32.reuse, 0.0010000000474974513054 ;  /* 0x3a83126f03217423 */ /* 0x080fe20000000020 */
[----:B------:R-:W-:Y:S01]  /*30c0*/  FSETP.EQ.OR P3, PT, R32, R31, !P2 ;  /* 0x0000001f2000720b */ /* 0x000fe20005762400 */
[----:B------:R-:W-:-:S12]  /*30d0*/  FFMA R35, R2, R32, 0.0010000000474974513054 ;  /* 0x3a83126f02237423 */ /* 0x000fd80000000020 */
[----:B------:R-:W-:Y:S05]  /*30e0*/  @!P3 BRA P0, `(.L_x_49) ;  /* 0x000000100088b947 */ /* 0x000fea0000000000 */
[----:B------:R-:W-:Y:S01]  /*30f0*/  BSSY.RECONVERGENT B0, `(.L_x_50) ;  /* 0x0000009000007945 */ /* 0x000fe20003800200 */
[----:B------:R-:W-:Y:S01]  /*3100*/  @!P2 FADD R46, R40, 0.30000001192092895508 ;  /* 0x3e99999a282ea421 */ /* 0x000fe20000000000 */
[----:B------:R-:W-:Y:S02]  /*3110*/  @!P2 MOV R36, R33 ;  /* 0x000000210024a202 */ /* 0x000fe40000000f00 */
[----:B------:R-:W-:Y:S05]  /*3120*/  @!P2 BRA `(.L_x_51) ;  /* 0x000000000014a947 */ /* 0x000fea0003800000 */
[----:B------:R-:W-:-:S13]  /*3130*/  FSETP.NEU.AND P0, PT, R32, R31, PT ;  /* 0x0000001f2000720b */ /* 0x000fda0003f0d000 */
[----:B------:R-:W-:Y:S01]  /*3140*/  @!P0 MOV R36, R33 ;  /* 0x0000002100248202 */ /* 0x000fe20000000f00 */
[----:B------:R-:W-:Y:S01]  /*3150*/  @!P0 FADD R46, R40, -0.44999998807907104492 ;  /* 0xbee66666282e8421 */ /* 0x000fe20000000000 */
[----:B------:R-:W-:Y:S01]  /*3160*/  @P0 FADD R36, R33, 0.61000001430511474609 ;  /* 0x3f1c28f621240421 */ /* 0x000fe20000000000 */
[----:B------:R-:W-:-:S07]  /*3170*/  @P0 IMAD.MOV.U32 R46, RZ, RZ, R40 ;  /* 0x000000ffff2e0224 */ /* 0x000fce00078e0028 */
.L_x_51:
[----:B------:R-:W-:Y:S05]  /*3180*/  BSYNC.RECONVERGENT B0 ;  /* 0x0000000000007941 */ /* 0x000fea0003800200 */
.L_x_50:
[----:B------:R-:W-:Y:S01]  /*3190*/  FMUL R5, R36, R36 ;  /* 0x0000002424057220 */ /* 0x000fe20000400000 */
[----:B------:R-:W-:Y:S01]  /*31a0*/  FADD R4, R35, 1 ;  /* 0x3f80000023047421 */ /* 0x000fe20000000000 */
[----:B------:R-:W-:Y:S02]  /*31b0*/  BSSY.RECONVERGENT B0, `(.L_x_52) ;  /* 0x000000f000007945 */ /* 0x000fe40003800200 */
[----:B------:R-:W-:-:S04]  /*31c0*/  FFMA R5, R46, R46, R5 ;  /* 0x0000002e2e057223 */ /* 0x000fc80000000005 */
[----:B------:R-:W-:-:S04]  /*31d0*/  FFMA R6, R4, R4, R5 ;  /* 0x0000000404067223 */ /* 0x000fc80000000005 */
[----:B------:R0:W1:Y:S01]  /*31e0*/  MUFU.RSQ R5, R6 ;  /* 0x0000000600057308 */ /* 0x0000620000001400 */
[----:B------:R-:W-:-:S04]  /*31f0*/  IADD3 R34, PT, PT, R6, -0xd000000, RZ ;  /* 0xf300000006227810 */ /* 0x000fc80007ffe0ff */
[----:B------:R-:W-:-:S13]  /*3200*/  ISETP.GT.U32.AND P0, PT, R34, 0x727fffff, PT ;  /* 0x727fffff2200780c */ /* 0x000fda0003f04070 */
[----:B01----:R-:W-:Y:S05]  /*3210*/  @!P0 BRA `(.L_x_53) ;  /* 0x0000000000108947 */ /* 0x003fea0003800000 */
[----:B------:R-:W-:Y:S02]  /*3220*/  MOV R5, R6 ;  /* 0x0000000600057202 */ /* 0x000fe40000000f00 */
[----:B------:R-:W-:-:S07]  /*3230*/  MOV R6, 0x3250 ;  /* 0x0000325000067802 */ /* 0x000fce0000000f00 */
[----:B------:R-:W-:Y:S05]  /*3240*/  CALL.REL.NOINC `($__internal_2_$__cuda_sm20_sqrt_rn_f32_slowpath) ;  /* 0x0000002c002c7944 */ /* 0x000fea0003c00000 */
[----:B------:R-:W-:Y:S05]  /*3250*/  BRA `(.L_x_54) ;  /* 0x0000000000107947 */ /* 0x000fea0003800000 */
.L_x_53:
[----:B------:R-:W-:Y:S01]  /*3260*/  FMUL.FTZ R41, R6, R5 ;  /* 0x0000000506297220 */ /* 0x000fe20000410000 */
[----:B------:R-:W-:-:S03]  /*3270*/  FMUL.FTZ R5, R5, 0.5 ;  /* 0x3f00000005057820 */ /* 0x000fc60000410000 */
[----:B------:R-:W-:-:S04]  /*3280*/  FFMA R6, -R41, R41, R6 ;  /* 0x0000002929067223 */ /* 0x000fc80000000106 */
[----:B------:R-:W-:-:S07]  /*3290*/  FFMA R41, R6, R5, R41 ;  /* 0x0000000506297223 */ /* 0x000fce0000000029 */
.L_x_54:
[----:B------:R-:W-:Y:S05]  /*32a0*/  BSYNC.RECONVERGENT B0 ;  /* 0x0000000000007941 */ /* 0x000fea0003800200 */
.L_x_52:
[----:B------:R-:W0:Y:S01]  /*32b0*/  MUFU.RCP R34, R41 ;  /* 0x0000002900227308 */ /* 0x000e220000001000 */
[----:B------:R-:W-:Y:S07]  /*32c0*/  BSSY.RECONVERGENT B3, `(.L_x_55) ;  /* 0x000000d000037945 */ /* 0x000fee0003800200 */
[----:B------:R-:W1:Y:S01]  /*32d0*/  FCHK P0, R36, R41 ;  /* 0x0000002924007302 */ /* 0x000e620000000000 */
[----:B0-----:R-:W-:-:S04]  /*32e0*/  FFMA R5, R34, -R41, 1 ;  /* 0x3f80000022057423 */ /* 0x001fc80000000829 */
[----:B------:R-:W-:-:S04]  /*32f0*/  FFMA R34, R34, R5, R34 ;  /* 0x0000000522227223 */ /* 0x000fc80000000022 */
[----:B------:R-:W-:-:S04]  /*3300*/  FFMA R5, R34, R36, RZ ;  /* 0x0000002422057223 */ /* 0x000fc800000000ff */
[----:B------:R-:W-:-:S04]  /*3310*/  FFMA R6, R5, -R41, R36 ;  /* 0x8000002905067223 */ /* 0x000fc80000000024 */
[----:B------:R-:W-:Y:S01]  /*3320*/  FFMA R34, R34, R6, R5 ;  /* 0x0000000622227223 */ /* 0x000fe20000000005 */
[----:B-1----:R-:W-:Y:S06]  /*3330*/  @!P0 BRA `(.L_x_56) ;  /* 0x0000000000148947 */ /* 0x002fec0003800000 */
[----:B------:R-:W-:Y:S01]  /*3340*/  IMAD.MOV.U32 R5, RZ, RZ, R36 ;  /* 0x000000ffff057224 */ /* 0x000fe200078e0024 */
[----:B------:R-:W-:Y:S02]  /*3350*/  MOV R45, R41 ;  /* 0x00000029002d7202 */ /* 0x000fe40000000f00 */
[----:B------:R-:W-:-:S07]  /*3360*/  MOV R6, 0x3380 ;  /* 0x0000338000067802 */ /* 0x000fce0000000f00 */
[----:B------:R-:W-:Y:S05]  /*3370*/  CALL.REL.NOINC `($__internal_3_$__cuda_sm3x_div_rn_noftz_f32_slowpath) ;  /* 0x0000002c003c7944 */ /* 0x000fea0003c00000 */
[----:B------:R-:W-:-:S07]  /*3380*/  MOV R34, R5 ;  /* 0x0000000500227202 */ /* 0x000fce0000000f00 */
.L_x_56:
[----:B------:R-:W-:Y:S05]  /*3390*/  BSYNC.RECONVERGENT B3 ;  /* 0x0000000000037941 */ /* 0x000fea0003800200 */
.L_x_55:
        /* <DEDUP_REMOVED lines=14> */
.L_x_58:
[----:B------:R-:W-:Y:S05]  /*3480*/  BSYNC.RECONVERGENT B3 ;  /* 0x0000000000037941 */ /* 0x000fea0003800200 */
.L_x_57:
        /* <DEDUP_REMOVED lines=14> */
.L_x_60:
[----:B------:R-:W-:Y:S05]  /*3570*/  BSYNC.RECONVERGENT B3 ;  /* 0x0000000000037941 */ /* 0x000fea0003800200 */
.L_x_59:
[----:B------:R-:W-:Y:S01]  /*3580*/  FADD R4, RZ, -R40 ;  /* 0x80000028ff047221 */ /* 0x000fe20000000000 */
[----:B------:R-:W-:Y:S01]  /*3590*/  FADD R28, R28, -R33 ;  /* 0x800000211c1c7221 */ /* 0x000fe20000000000 */
[----:B------:R-:W-:Y:S01]  /*35a0*/  FADD R30, R30, -R35 ;  /* 0x800000231e1e7221 */ /* 0x000fe20000000000 */
[----:B------:R-:W-:Y:S01]  /*35b0*/  BSSY.RECONVERGENT B0, `(.L_x_61) ;  /* 0x0000010000007945 */ /* 0x000fe20003800200 */
[----:B------:R-:W-:-:S04]  /*35c0*/  FMUL R5, R4, R4 ;  /* 0x0000000404057220 */ /* 0x000fc80000400000 */
[----:B------:R-:W-:-:S04]  /*35d0*/  FFMA R5, R28, R28, R5 ;  /* 0x0000001c1c057223 */ /* 0x000fc80000000005 */
[----:B------:R-:W-:-:S04]  /*35e0*/  FFMA R6, R30, R30, R5 ;  /* 0x0000001e1e067223 */ /* 0x000fc80000000005 */
[----:B------:R-:W-:Y:S01]  /*35f0*/  VIADD R33, R6, 0xf3000000 ;  /* 0xf300000006217836 */ /* 0x000fe20000000000 */
[----:B------:R0:W1:Y:S04]  /*3600*/  MUFU.RSQ R5, R6 ;  /* 0x0000000600057308 */ /* 0x0000680000001400 */
[----:B------:R-:W-:-:S13]  /*3610*/  ISETP.GT.U32.AND P0, PT, R33, 0x727fffff, PT ;  /* 0x727fffff2100780c */ /* 0x000fda0003f04070 */
[----:B01----:R-:W-:Y:S05]  /*3620*/  @!P0 BRA `(.L_x_62) ;  /* 0x0000000000108947 */ /* 0x003fea0003800000 */
[----:B------:R-:W-:Y:S02]  /*3630*/  MOV R5, R6 ;  /* 0x0000000600057202 */ /* 0x000fe40000000f00 */
[----:B------:R-:W-:-:S07]  /*3640*/  MOV R6, 0x3660 ;  /* 0x0000366000067802 */ /* 0x000fce0000000f00 */
[----:B------:R-:W-:Y:S05]  /*3650*/  CALL.REL.NOINC `($__internal_2_$__cuda_sm20_sqrt_rn_f32_slowpath) ;  /* 0x0000002800287944 */ /* 0x000fea0003c00000 */
[----:B------:R-:W-:Y:S05]  /*3660*/  BRA `(.L_x_63) ;  /* 0x0000000000107947 */ /* 0x000fea0003800000 */
.L_x_62:
[----:B------:R-:W-:Y:S01]  /*3670*/  FMUL.FTZ R41, R6, R5 ;  /* 0x0000000506297220 */ /* 0x000fe20000410000 */
[----:B------:R-:W-:-:S03]  /*3680*/  FMUL.FTZ R5, R5, 0.5 ;  /* 0x3f00000005057820 */ /* 0x000fc60000410000 */
[----:B------:R-:W-:-:S04]  /*3690*/  FFMA R6, -R41, R41, R6 ;  /* 0x0000002929067223 */ /* 0x000fc80000000106 */
[----:B------:R-:W-:-:S07]  /*36a0*/  FFMA R41, R6, R5, R41 ;  /* 0x0000000506297223 */ /* 0x000fce0000000029 */
.L_x_63:
[----:B------:R-:W-:Y:S05]  /*36b0*/  BSYNC.RECONVERGENT B0 ;  /* 0x0000000000007941 */ /* 0x000fea0003800200 */
.L_x_61:
        /* <DEDUP_REMOVED lines=9> */
[----:B------:R-:W-:Y:S01]  /*3750*/  MOV R5, R28 ;  /* 0x0000001c00057202 */ /* 0x000fe20000000f00 */
[----:B------:R-:W-:Y:S01]  /*3760*/  IMAD.MOV.U32 R45, RZ, RZ, R41 ;  /* 0x000000ffff2d7224 */ /* 0x000fe200078e0029 */
[----:B------:R-:W-:-:S07]  /*3770*/  MOV R6, 0x3790 ;  /* 0x0000379000067802 */ /* 0x000fce0000000f00 */
[----:B------:R-:W-:Y:S05]  /*3780*/  CALL.REL.NOINC `($__internal_3_$__cuda_sm3x_div_rn_noftz_f32_slowpath) ;  /* 0x0000002800387944 */ /* 0x000fea0003c00000 */
[----:B------:R-:W-:-:S07]  /*3790*/  MOV R35, R5 ;  /* 0x0000000500237202 */ /* 0x000fce0000000f00 */
.L_x_65:
[----:B------:R-:W-:Y:S05]  /*37a0*/  BSYNC.RECONVERGENT B3 ;  /* 0x0000000000037941 */ /* 0x000fea0003800200 */
.L_x_64:
        /* <DEDUP_REMOVED lines=14> */
.L_x_67:
[----:B------:R-:W-:Y:S05]  /*3890*/  BSYNC.RECONVERGENT B3 ;  /* 0x0000000000037941 */ /* 0x000fea0003800200 */
.L_x_66:
        /* <DEDUP_REMOVED lines=14> */
.L_x_69:
[----:B------:R-:W-:Y:S05]  /*3980*/  BSYNC.RECONVERGENT B3 ;  /* 0x0000000000037941 */ /* 0x000fea0003800200 */
.L_x_68:
[----:B------:R-:W-:Y:S01]  /*3990*/  IADD3 R5, PT, PT, R29, -0xd000000, RZ ;  /* 0xf30000001d057810 */ /* 0x000fe20007ffe0ff */
[----:B------:R0:W1:Y:S01]  /*39a0*/  MUFU.RSQ R28, R29 ;  /* 0x0000001d001c7308 */ /* 0x0000620000001400 */
[----:B------:R-:W-:Y:S02]  /*39b0*/  BSSY.RECONVERGENT B0, `(.L_x_70) ;  /* 0x000000c000007945 */ /* 0x000fe40003800200 */
[----:B------:R-:W-:-:S13]  /*39c0*/  ISETP.GT.U32.AND P0, PT, R5, 0x727fffff, PT ;  /* 0x727fffff0500780c */ /* 0x000fda0003f04070 */
[----:B0-----:R-:W-:Y:S05]  /*39d0*/  @!P0 BRA `(.L_x_71) ;  /* 0x0000000000148947 */ /* 0x001fea0003800000 */
[----:B------:R-:W-:Y:S01]  /*39e0*/  IMAD.MOV.U32 R5, RZ, RZ, R29 ;  /* 0x000000ffff057224 */ /* 0x000fe200078e001d */
[----:B------:R-:W-:-:S07]  /*39f0*/  MOV R6, 0x3a10 ;  /* 0x00003a1000067802 */ /* 0x000fce0000000f00 */
[----:B-1----:R-:W-:Y:S05]  /*3a00*/  CALL.REL.NOINC `($__internal_2_$__cuda_sm20_sqrt_rn_f32_slowpath) ;  /* 0x00000024003c7944 */ /* 0x002fea0003c00000 */
[----:B------:R-:W-:Y:S01]  /*3a10*/  MOV R29, R41 ;  /* 0x00000029001d7202 */ /* 0x000fe20000000f00 */
[----:B------:R-:W-:Y:S06]  /*3a20*/  BRA `(.L_x_72) ;  /* 0x0000000000107947 */ /* 0x000fec0003800000 */
.L_x_71:
[----:B-1----:R-:W-:Y:S01]  /*3a30*/  FMUL.FTZ R6, R29, R28 ;  /* 0x0000001c1d067220 */ /* 0x002fe20000410000 */
[----:B------:R-:W-:-:S03]  /*3a40*/  FMUL.FTZ R5, R28, 0.5 ;  /* 0x3f0000001c057820 */ /* 0x000fc60000410000 */
[----:B------:R-:W-:-:S04]  /*3a50*/  FFMA R29, -R6, R6, R29 ;  /* 0x00000006061d7223 */ /* 0x000fc8000000011d */
[----:B------:R-:W-:-:S07]  /*3a60*/  FFMA R29, R29, R5, R6 ;  /* 0x000000051d1d7223 */ /* 0x000fce0000000006 */
.L_x_72:
[----:B------:R-:W-:Y:S05]  /*3a70*/  BSYNC.RECONVERGENT B0 ;  /* 0x0000000000007941 */ /* 0x000fea0003800200 */
.L_x_70:
        /* <DEDUP_REMOVED lines=14> */
.L_x_74:
[----:B------:R-:W-:Y:S05]  /*3b60*/  BSYNC.RECONVERGENT B3 ;  /* 0x0000000000037941 */ /* 0x000fea0003800200 */
.L_x_73:
        /* <DEDUP_REMOVED lines=14> */
.L_x_76:
[----:B------:R-:W-:Y:S05]  /*3c50*/  BSYNC.RECONVERGENT B3 ;  /* 0x0000000000037941 */ /* 0x000fea0003800200 */
.L_x_75:
        /* <DEDUP_REMOVED lines=13> */
.L_x_78:
[----:B------:R-:W-:Y:S05]  /*3d30*/  BSYNC.RECONVERGENT B3 ;  /* 0x0000000000037941 */ /* 0x000fea0003800200 */
.L_x_77:
[----:B------:R-:W-:Y:S01]  /*3d40*/  FMUL R0, R33, R36 ;  /* 0x0000002421007220 */ /* 0x000fe20000400000 */
[----:B------:R-:W-:Y:S01]  /*3d50*/  FSET.BF.EQ.AND R31, R32, R31, PT ;  /* 0x0000001f201f720a */ /* 0x000fe20003802000 */
[----:B------:R-:W-:Y:S01]  /*3d60*/  BSSY.RECONVERGENT B0, `(.L_x_79) ;  /* 0x0000056000007945 */ /* 0x000fe20003800200 */
[----:B------:R-:W-:Y:S02]  /*3d70*/  HFMA2 R37, -RZ, RZ, 1.875, 0 ;  /* 0x3f800000ff257431 */ /* 0x000fe400000001ff */
[----:B------:R-:W-:Y:S01]  /*3d80*/  FFMA R29, R35, R34, R0 ;  /* 0x00000022231d7223 */ /* 0x000fe20000000000 */
[----:B------:R-:W-:-:S03]  /*3d90*/  FSEL R2, R31, 1, P2 ;  /* 0x3f8000001f027808 */ /* 0x000fc60001000000 */
[----:B------:R-:W-:-:S04]  /*3da0*/  FFMA R29, R4, R39, R29 ;  /* 0x00000027041d7223 */ /* 0x000fc8000000001d */
[----:B------:R-:W-:Y:S01]  /*3db0*/  FADD R0, R29, R29 ;  /* 0x0000001d1d007221 */ /* 0x000fe20000000000 */
[----:B------:R-:W-:-:S03]  /*3dc0*/  FMNMX R29, RZ, R29, !PT ;  /* 0x0000001dff1d7209 */ /* 0x000fc60007800000 */
[C---:B------:R-:W-:Y:S01]  /*3dd0*/  FFMA R36, R0.reuse, -R36, R33 ;  /* 0x8000002400247223 */ /* 0x040fe20000000021 */
[C---:B------:R-:W-:Y:S01]  /*3de0*/  FFMA R35, R0.reuse, -R34, R35 ;  /* 0x8000002200237223 */ /* 0x040fe20000000023 */
[----:B------:R-:W-:Y:S01]  /*3df0*/  FFMA R0, R0, -R39, R4 ;  /* 0x8000002700007223 */ /* 0x000fe20000000004 */
[----:B------:R-:W-:Y:S01]  /*3e00*/  FSEL R4, RZ, 1, P3 ;  /* 0x3f800000ff047808 */ /* 0x000fe20001800000 */
[----:B------:R-:W-:Y:S01]  /*3e10*/  FMUL R36, R36, R3 ;  /* 0x0000000324247220 */ /* 0x000fe20000400000 */
[----:B------:R-:W-:Y:S01]  /*3e20*/  FSEL R3, R31, RZ, P2 ;  /* 0x000000ff1f037208 */ /* 0x000fe20001000000 */
[-C--:B------:R-:W-:Y:S02]  /*3e30*/  FFMA R2, R2, R29.reuse, 0.10000000149011611938 ;  /* 0x3dcccccd02027423 */ /* 0x080fe4000000001d */
[----:B------:R-:W-:Y:S01]  /*3e40*/  FFMA R35, R35, R28, R36 ;  /* 0x0000001c23237223 */ /* 0x000fe20000000024 */
[-C--:B------:R-:W-:Y:S01]  /*3e50*/  FFMA R4, R4, R29.reuse, 0.10000000149011611938 ;  /* 0x3dcccccd04047423 */ /* 0x080fe2000000001d */
[----:B------:R-:W-:-:S02]  /*3e60*/  FFMA R3, R3, R29, 0.10000000149011611938 ;  /* 0x3dcccccd03037423 */ /* 0x000fc4000000001d */
[----:B------:R-:W-:-:S05]  /*3e70*/  FFMA R0, R0, R5, R35 ;  /* 0x0000000500007223 */ /* 0x000fca0000000023 */
[----:B------:R-:W-:-:S04]  /*3e80*/  FMNMX R0, RZ, R0, !PT ;  /* 0x00000000ff007209 */ /* 0x000fc80007800000 */
[----:B------:R-:W-:-:S13]  /*3e90*/  FSETP.NEU.AND P0, PT, R0, 1, PT ;  /* 0x3f8000000000780b */ /* 0x000fda0003f0d000 */
[----:B------:R-:W-:Y:S05]  /*3ea0*/  @!P0 BRA `(.L_x_80) ;  /* 0x0000000400048947 */ /* 0x000fea0003800000 */
[----:B------:R-:W-:-:S13]  /*3eb0*/  FSETP.NAN.AND P0, PT, |R0|, |R0|, PT ;  /* 0x400000000000720b */ /* 0x000fda0003f08200 */
[----:B------:R-:W-:Y:S01]  /*3ec0*/  @P0 FADD R37, R0, 32 ;  /* 0x4200000000250421 */ /* 0x000fe20000000000 */
[----:B------:R-:W-:Y:S06]  /*3ed0*/  @P0 BRA `(.L_x_80) ;  /* 0x0000000000f80947 */ /* 0x000fec0003800000 */
[C---:B------:R-:W-:Y:S01]  /*3ee0*/  FMUL R5, |R0|.reuse, 16777216 ;  /* 0x4b80000000057820 */ /* 0x040fe20000400200 */
[----:B------:R-:W-:Y:S02]  /*3ef0*/  FSETP.GEU.AND P0, PT, |R0|, 1.175494350822287508e-38, PT ;  /* 0x008000000000780b */ /* 0x000fe40003f0e200 */
[----:B------:R-:W-:Y:S02]  /*3f00*/  MOV R33, 0x3a2c32e4 ;  /* 0x3a2c32e400217802 */ /* 0x000fe40000000f00 */
[----:B------:R-:W-:-:S04]  /*3f10*/  FSEL R5, R5, |R0|, !P0 ;  /* 0x4000000005057208 */ /* 0x000fc80004000000 */
[----:B------:R-:W-:-:S04]  /*3f20*/  IADD3 R6, PT, PT, R5, -0x3f3504f3, RZ ;  /* 0xc0cafb0d05067810 */ /* 0x000fc80007ffe0ff */
[----:B------:R-:W-:-:S05]  /*3f30*/  LOP3.LUT R6, R6, 0xff800000, RZ, 0xc0, !PT ;  /* 0xff80000006067812 */ /* 0x000fca00078ec0ff */
[----:B------:R-:W-:Y:S01]  /*3f40*/  IMAD.IADD R5, R5, 0x1, -R6 ;  /* 0x0000000105057824 */ /* 0x000fe200078e0a06 */
[----:B------:R-:W-:-:S03]  /*3f50*/  I2FP.F32.S32 R6, R6 ;  /* 0x0000000600067245 */ /* 0x000fc60000201400 */
[C---:B------:R-:W-:Y:S01]  /*3f60*/  FADD R29, R5.reuse, 1 ;  /* 0x3f800000051d7421 */ /* 0x040fe20000000000 */
[----:B------:R-:W-:Y:S01]  /*3f70*/  FADD R28, R5, -1 ;  /* 0xbf800000051c7421 */ /* 0x000fe20000000000 */
[----:B------:R-:W-:Y:S02]  /*3f80*/  FSEL R5, RZ, -24, P0 ;  /* 0xc1c00000ff057808 */ /* 0x000fe40000000000 */
[----:B------:R-:W-:Y:S01]  /*3f90*/  FSETP.NEU.AND P0, PT, |R0|, +INF , PT ;  /* 0x7f8000000000780b */ /* 0x000fe20003f0d200 */
[----:B------:R-:W-:Y:S01]  /*3fa0*/  FADD R30, R28, R28 ;  /* 0x0000001c1c1e7221 */ /* 0x000fe20000000000 */
[----:B------:R-:W0:Y:S01]  /*3fb0*/  MUFU.RCP R29, R29 ;  /* 0x0000001d001d7308 */ /* 0x000e220000001000 */
[----:B------:R-:W-:Y:S01]  /*3fc0*/  FFMA R5, R6, 1.1920928955078125e-07, R5 ;  /* 0x3400000006057823 */ /* 0x000fe20000000005 */
[----:B------:R-:W-:-:S13]  /*3fd0*/  FSETP.NEU.AND P0, PT, R0, RZ, P0 ;  /* 0x000000ff0000720b */ /* 0x000fda000070d000 */
[----:B------:R-:W-:Y:S01]  /*3fe0*/  @!P0 FADD R0, R0, R0 ;  /* 0x0000000000008221 */ /* 0x000fe20000000000 */
[----:B0-----:R-:W-:-:S04]  /*3ff0*/  FMUL R30, R29, R30 ;  /* 0x0000001e1d1e7220 */ /* 0x001fc80000400000 */
[----:B------:R-:W-:Y:S01]  /*4000*/  FADD R31, R28, -R30 ;  /* 0x8000001e1c1f7221 */ /* 0x000fe20000000000 */
[CC--:B------:R-:W-:Y:S01]  /*4010*/  FMUL R6, R30.reuse, R30.reuse ;  /* 0x0000001e1e067220 */ /* 0x0c0fe20000400000 */
[----:B------:R-:W-:Y:S02]  /*4020*/  FFMA R32, R30, 1.4426950216293334961, R5 ;  /* 0x3fb8aa3b1e207823 */ /* 0x000fe40000000005 */
[----:B------:R-:W-:Y:S01]  /*4030*/  FADD R31, R31, R31 ;  /* 0x0000001f1f1f7221 */ /* 0x000fe20000000000 */
[----:B------:R-:W-:Y:S01]  /*4040*/  FFMA R33, R6, R33, 0.0032181653659790754318 ;  /* 0x3b52e7db06217423 */ /* 0x000fe20000000021 */
[----:B------:R-:W-:Y:S02]  /*4050*/  FADD R5, R5, -R32 ;  /* 0x8000002005057221 */ /* 0x000fe40000000000 */
[----:B------:R-:W-:Y:S01]  /*4060*/  FFMA R28, R28, -R30, R31 ;  /* 0x8000001e1c1c7223 */ /* 0x000fe2000000001f */
[----:B------:R-:W-:Y:S01]  /*4070*/  FFMA R33, R6, R33, 0.018033718690276145935 ;  /* 0x3c93bb7306217423 */ /* 0x000fe20000000021 */
[----:B------:R-:W-:-:S02]  /*4080*/  FFMA R5, R30, 1.4426950216293334961, R5 ;  /* 0x3fb8aa3b1e057823 */ /* 0x000fc40000000005 */
[----:B------:R-:W-:Y:S01]  /*4090*/  FMUL R28, R29, R28 ;  /* 0x0000001c1d1c7220 */ /* 0x000fe20000400000 */
[----:B------:R-:W-:-:S03]  /*40a0*/  FFMA R33, R6, R33, 0.12022458761930465698 ;  /* 0x3df6384f06217423 */ /* 0x000fc60000000021 */
[----:B------:R-:W-:Y:S01]  /*40b0*/  FFMA R5, R28, 1.4426950216293334961, R5 ;  /* 0x3fb8aa3b1c057823 */ /* 0x000fe20000000005 */
[----:B------:R-:W-:-:S03]  /*40c0*/  FMUL R33, R6, R33 ;  /* 0x0000002106217220 */ /* 0x000fc60000400000 */
[----:B------:R-:W-:Y:S01]  /*40d0*/  FFMA R29, R30, 1.9251366722983220825e-08, R5 ;  /* 0x32a55e341e1d7823 */ /* 0x000fe20000000005 */
[----:B------:R-:W-:-:S04]  /*40e0*/  FMUL R5, R33, 3 ;  /* 0x4040000021057820 */ /* 0x000fc80000400000 */
[----:B------:R-:W-:-:S04]  /*40f0*/  FFMA R28, R28, R5, R29 ;  /* 0x000000051c1c7223 */ /* 0x000fc8000000001d */
[----:B------:R-:W-:Y:S01]  /*4100*/  FFMA R33, R30, R33, R28 ;  /* 0x000000211e217223 */ /* 0x000fe2000000001c */
[----:B------:R-:W-:-:S03]  /*4110*/  HFMA2 R28, -RZ, RZ, 0.64013671875, -15.109375 ;  /* 0x391fcb8eff1c7431 */ /* 0x000fc600000001ff */
[----:B------:R-:W-:-:S04]  /*4120*/  FADD R5, R32, R33 ;  /* 0x0000002120057221 */ /* 0x000fc80000000000 */
[----:B------:R-:W-:Y:S01]  /*4130*/  FMUL R6, R5, 32 ;  /* 0x4200000005067820 */ /* 0x000fe20000400000 */
[----:B------:R-:W-:-:S03]  /*4140*/  FADD R32, -R32, R5 ;  /* 0x0000000520207221 */ /* 0x000fc60000000100 */
[----:B------:R-:W0:Y:S01]  /*4150*/  FRND R29, R6 ;  /* 0x00000006001d7307 */ /* 0x000e220000201000 */
[----:B------:R-:W-:Y:S01]  /*4160*/  FADD R32, R33, -R32 ;  /* 0x8000002021207221 */ /* 0x000fe20000000000 */
[----:B------:R-:W-:Y:S01]  /*4170*/  FFMA R5, R5, 32, -R6 ;  /* 0x4200000005057823 */ /* 0x000fe20000000806 */
[----:B------:R-:W-:-:S03]  /*4180*/  FSETP.GT.AND P2, PT, |R6|, 152, PT ;  /* 0x431800000600780b */ /* 0x000fc60003f44200 */
[----:B------:R-:W-:Y:S02]  /*4190*/  FFMA R32, R32, 32, R5 ;  /* 0x4200000020207823 */ /* 0x000fe40000000005 */
[----:B------:R-:W1:Y:S01]  /*41a0*/  F2I.NTZ R31, R6 ;  /* 0x00000006001f7305 */ /* 0x000e620000203100 */
[----:B0-----:R-:W-:Y:S01]  /*41b0*/  FADD R5, R6, -R29 ;  /* 0x8000001d06057221 */ /* 0x001fe20000000000 */
[----:B------:R-:W-:-:S03]  /*41c0*/  FSETP.GT.AND P1, PT, R29, RZ, PT ;  /* 0x000000ff1d00720b */ /* 0x000fc60003f24000 */
[----:B------:R-:W-:-:S04]  /*41d0*/  FADD R5, R5, R32 ;  /* 0x0000002005057221 */ /* 0x000fc80000000000 */
[----:B------:R-:W-:-:S04]  /*41e0*/  FFMA R28, R5, R28, 0.0013391353422775864601 ;  /* 0x3aaf85ed051c7423 */ /* 0x000fc8000000001c */
[----:B------:R-:W-:-:S04]  /*41f0*/  FFMA R28, R5, R28, 0.0096188392490148544312 ;  /* 0x3c1d9856051c7423 */ /* 0x000fc8000000001c */
[----:B------:R-:W-:-:S04]  /*4200*/  FFMA R28, R5, R28, 0.055503588169813156128 ;  /* 0x3d6357bb051c7423 */ /* 0x000fc8000000001c */
[C---:B------:R-:W-:Y:S01]  /*4210*/  FFMA R30, R5.reuse, R28, 0.24022644758224487305 ;  /* 0x3e75fdec051e7423 */ /* 0x040fe2000000001c */
[----:B------:R-:W-:Y:S02]  /*4220*/  SEL R28, RZ, 0x83000000, P1 ;  /* 0x83000000ff1c7807 */ /* 0x000fe40000800000 */
[----:B------:R-:W-:Y:S01]  /*4230*/  FSETP.GEU.AND P1, PT, R6, RZ, PT ;  /* 0x000000ff0600720b */ /* 0x000fe20003f2e000 */
[----:B------:R-:W-:Y:S01]  /*4240*/  FFMA R30, R5, R30, 0.69314718246459960938 ;  /* 0x3f317218051e7423 */ /* 0x000fe2000000001e */
[----:B-1----:R-:W-:Y:S01]  /*4250*/  LEA R31, R31, -R28, 0x17 ;  /* 0x8000001c1f1f7211 */ /* 0x002fe200078eb8ff */
[----:B------:R-:W-:Y:S01]  /*4260*/  VIADD R29, R28, 0x7f000000 ;  /* 0x7f0000001c1d7836 */ /* 0x000fe20000000000 */
[----:B------:R-:W-:Y:S01]  /*4270*/  FSEL R37, RZ, +INF , !P1 ;  /* 0x7f800000ff257808 */ /* 0x000fe20004800000 */
[----:B------:R-:W-:-:S04]  /*4280*/  FFMA R30, R5, R30, 1 ;  /* 0x3f800000051e7423 */ /* 0x000fc8000000001e */
[----:B------:R-:W-:-:S04]  /*4290*/  FMUL R30, R29, R30 ;  /* 0x0000001e1d1e7220 */ /* 0x000fc80000400000 */
[----:B------:R-:W-:Y:S01]  /*42a0*/  @!P2 FMUL R37, R31, R30 ;  /* 0x0000001e1f25a220 */ /* 0x000fe20000400000 */
[----:B------:R-:W-:-:S07]  /*42b0*/  @!P0 LOP3.LUT R37, R0, 0x7fffffff, RZ, 0xc0, !PT ;  /* 0x7fffffff00258812 */ /* 0x000fce00078ec0ff */
.L_x_80:
[----:B------:R-:W-:Y:S05]  /*42c0*/  BSYNC.RECONVERGENT B0 ;  /* 0x0000000000007941 */ /* 0x000fea0003800200 */
.L_x_79:
[--C-:B------:R-:W-:Y:S01]  /*42d0*/  FADD R5, R2, R37.reuse ;  /* 0x0000002502057221 */ /* 0x100fe20000000000 */
[--C-:B------:R-:W-:Y:S01]  /*42e0*/  FADD R6, R3, R37.reuse ;  /* 0x0000002503067221 */ /* 0x100fe20000000000 */
[----:B------:R-:W-:Y:S01]  /*42f0*/  FADD R37, R4, R37 ;  /* 0x0000002504257221 */ /* 0x000fe20000000000 */
[----:B------:R-:W-:Y:S06]  /*4300*/  BRA `(.L_x_48) ;  /* 0x0000001000347947 */ /* 0x000fec0003800000 */
.L_x_49:
[----:B------:R-:W-:Y:S01]  /*4310*/  FSETP.NEU.AND P0, PT, R32, R41, PT ;  /* 0x000000292000720b */ /* 0x000fe20003f0d000 */
[----:B------:R-:W-:Y:S01]  /*4320*/  IMAD.MOV.U32 R37, RZ, RZ, RZ ;  /* 0x000000ffff257224 */ /* 0x000fe200078e00ff */
[----:B------:R-:W-:-:S11]  /*4330*/  MOV R6, RZ ;  /* 0x000000ff00067202 */ /* 0x000fd60000000f00 */
[----:B------:R-:W-:Y:S05]  /*4340*/  @P0 BRA `(.L_x_48) ;  /* 0x0000001000240947 */ /* 0x000fea0003800000 */
[----:B------:R-:W0:Y:S01]  /*4350*/  LDCU UR6, c[0x0][0x3a4] ;  /* 0x00007480ff0677ac */ /* 0x000e220008000800 */
[----:B------:R-:W-:Y:S01]  /*4360*/  HFMA2 R36, -RZ, RZ, -3640, 3.587890625 ;  /* 0xeb1c432dff247431 */ /* 0x000fe200000001ff */
[----:B------:R-:W-:Y:S01]  /*4370*/  MOV R37, 0x3f1a36e2 ;  /* 0x3f1a36e200257802 */ /* 0x000fe20000000f00 */
[----:B------:R-:W-:Y:S01]  /*4380*/  BSSY.RECONVERGENT B0, `(.L_x_81) ;  /* 0x000002f000007945 */ /* 0x000fe20003800200 */
[----:B------:R-:W-:Y:S01]  /*4390*/  IMAD.MOV.U32 R32, RZ, RZ, 0x3f800000 ;  /* 0x3f800000ff207424 */ /* 0x000fe200078e00ff */
[----:B------:R-:W-:Y:S01]  /*43a0*/  MOV R31, RZ ;  /* 0x000000ff001f7202 */ /* 0x000fe20000000f00 */
[----:B0-----:R-:W-:-:S04]  /*43b0*/  FADD R6, R33, -UR6 ;  /* 0x8000000621067e21 */ /* 0x001fc80008000000 */
[----:B------:R-:W-:-:S06]  /*43c0*/  FADD R5, R6, 0.10000000149011611938 ;  /* 0x3dcccccd06057421 */ /* 0x000fcc0000000000 */
[----:B------:R-:W0:Y:S02]  /*43d0*/  F2F.F64.F32 R4, |R5| ;  /* 0x4000000500047310 */ /* 0x000e240000201800 */
[----:B0-----:R-:W-:Y:S01]  /*43e0*/  DSETP.GEU.AND P0, PT, R4, R36, PT ;  /* 0x000000240400722a */ /* 0x001fe20003f0e000 */
[----:B------:R-:W-:-:S13]  /*43f0*/  HFMA2 R4, -RZ, RZ, 0, 0 ;  /* 0x00000000ff047431 */ /* 0x000fda00000001ff */
[----:B------:R-:W-:Y:S05]  /*4400*/  @!P0 BRA `(.L_x_82) ;  /* 0x0000000000988947 */ /* 0x000fea0003800000 */
[----:B------:R-:W-:Y:S01]  /*4410*/  FADD R5, R6, -0.10000000149011611938 ;  /* 0xbdcccccd06057421 */ /* 0x000fe20000000000 */
[----:B------:R-:W-:Y:S01]  /*4420*/  IMAD.MOV.U32 R32, RZ, RZ, -0x40800000 ;  /* 0xbf800000ff207424 */ /* 0x000fe200078e00ff */
[----:B------:R-:W-:-:S04]  /*4430*/  MOV R31, RZ ;  /* 0x000000ff001f7202 */ /* 0x000fc80000000f00 */
[----:B------:R-:W0:Y:S02]  /*4440*/  F2F.F64.F32 R4, |R5| ;  /* 0x4000000500047310 */ /* 0x000e240000201800 */
[----:B0-----:R-:W-:Y:S01]  /*4450*/  DSETP.GEU.AND P0, PT, R4, R36, PT ;  /* 0x000000240400722a */ /* 0x001fe20003f0e000 */
[----:B------:R-:W-:-:S13]  /*4460*/  MOV R4, RZ ;  /* 0x000000ff00047202 */ /* 0x000fda0000000f00 */
[----:B------:R-:W-:Y:S05]  /*4470*/  @!P0 BRA `(.L_x_82) ;  /* 0x00000000007c8947 */ /* 0x000fea0003800000 */
[----:B------:R-:W-:Y:S01]  /*4480*/  FADD R39, -R39, R40 ;  /* 0x0000002827277221 */ /* 0x000fe20000000100 */
[----:B------:R-:W-:Y:S01]  /*4490*/  IMAD.MOV.U32 R31, RZ, RZ, 0x3f800000 ;  /* 0x3f800000ff1f7424 */ /* 0x000fe200078e00ff */
[----:B------:R-:W-:Y:S02]  /*44a0*/  MOV R32, RZ ;  /* 0x000000ff00207202 */ /* 0x000fe40000000f00 */
[----:B------:R-:W-:-:S06]  /*44b0*/  FADD R5, R39, 0.10000000149011611938 ;  /* 0x3dcccccd27057421 */ /* 0x000fcc0000000000 */
[----:B------:R-:W0:Y:S02]  /*44c0*/  F2F.F64.F32 R4, |R5| ;  /* 0x4000000500047310 */ /* 0x000e240000201800 */
[----:B0-----:R-:W-:Y:S01]  /*44d0*/  DSETP.GEU.AND P0, PT, R4, R36, PT ;  /* 0x000000240400722a */ /* 0x001fe20003f0e000 */
[----:B------:R-:W-:-:S13]  /*44e0*/  MOV R4, RZ ;  /* 0x000000ff00047202 */ /* 0x000fda0000000f00 */
        /* <DEDUP_REMOVED lines=8> */
[----:B------:R-:W0:Y:S01]  /*4570*/  LDCU UR6, c[0x0][0x3ac] ;  /* 0x00007580ff0677ac */ /* 0x000e220008000800 */
[----:B------:R-:W-:Y:S02]  /*4580*/  MOV R32, RZ ;  /* 0x000000ff00207202 */ /* 0x000fe40000000f00 */
[----:B------:R-:W-:Y:S01]  /*4590*/  MOV R31, RZ ;  /* 0x000000ff001f7202 */ /* 0x000fe20000000f00 */
[----:B0-----:R-:W-:-:S04]  /*45a0*/  FADD R6, R35, -UR6 ;  /* 0x8000000623067e21 */ /* 0x001fc80008000000 */
[----:B------:R-:W-:-:S06]  /*45b0*/  FADD R5, R6, 0.10000000149011611938 ;  /* 0x3dcccccd06057421 */ /* 0x000fcc0000000000 */
[----:B------:R-:W0:Y:S02]  /*45c0*/  F2F.F64.F32 R4, |R5| ;  /* 0x4000000500047310 */ /* 0x000e240000201800 */
[----:B0-----:R-:W-:Y:S01]  /*45d0*/  DSETP.GEU.AND P0, PT, R4, R36, PT ;  /* 0x000000240400722a */ /* 0x001fe20003f0e000 */
[----:B------:R-:W-:-:S13]  /*45e0*/  IMAD.MOV.U32 R4, RZ, RZ, 0x3f800000 ;  /* 0x3f800000ff047424 */ /* 0x000fda00078e00ff */
[----:B------:R-:W-:Y:S05]  /*45f0*/  @!P0 BRA `(.L_x_82) ;  /* 0x00000000001c8947 */ /* 0x000fea0003800000 */
[----:B------:R-:W-:Y:S01]  /*4600*/  FADD R5, R6, -0.10000000149011611938 ;  /* 0xbdcccccd06057421 */ /* 0x000fe20000000000 */
[----:B------:R-:W-:Y:S02]  /*4610*/  MOV R32, RZ ;  /* 0x000000ff00207202 */ /* 0x000fe40000000f00 */
[----:B------:R-:W-:-:S03]  /*4620*/  MOV R31, RZ ;  /* 0x000000ff001f7202 */ /* 0x000fc60000000f00 */
[----:B------:R-:W0:Y:S02]  /*4630*/  F2F.F64.F32 R4, |R5| ;  /* 0x4000000500047310 */ /* 0x000e240000201800 */
[----:B0-----:R-:W-:Y:S01]  /*4640*/  DSETP.GEU.AND P0, PT, R4, R36, PT ;  /* 0x000000240400722a */ /* 0x001fe20003f0e000 */
[----:B------:R-:W-:-:S13]  /*4650*/  IMAD.MOV.U32 R4, RZ, RZ, RZ ;  /* 0x000000ffff047224 */ /* 0x000fda00078e00ff */
[----:B------:R-:W-:-:S07]  /*4660*/  @!P0 IMAD.MOV.U32 R4, RZ, RZ, -0x40800000 ;  /* 0xbf800000ff048424 */ /* 0x000fce00078e00ff */
.L_x_82:
[----:B------:R-:W-:Y:S05]  /*4670*/  BSYNC.RECONVERGENT B0 ;  /* 0x0000000000007941 */ /* 0x000fea0003800200 */
.L_x_81:
[----:B------:R-:W-:Y:S01]  /*4680*/  FADD R40, RZ, -R40 ;  /* 0x80000028ff287221 */ /* 0x000fe20000000000 */
[----:B------:R-:W-:Y:S01]  /*4690*/  FADD R28, R28, -R33 ;  /* 0x800000211c1c7221 */ /* 0x000fe20000000000 */
[----:B------:R-:W-:Y:S01]  /*46a0*/  FADD R30, R30, -R35 ;  /* 0x800000231e1e7221 */ /* 0x000fe20000000000 */
[----:B------:R-:W-:Y:S01]  /*46b0*/  BSSY.RECONVERGENT B0, `(.L_x_83) ;  /* 0x0000011000007945 */ /* 0x000fe20003800200 */
[----:B------:R-:W-:-:S04]  /*46c0*/  FMUL R5, R40, R40 ;  /* 0x0000002828057220 */ /* 0x000fc80000400000 */
        /* <DEDUP_REMOVED lines=9> */
[----:B------:R-:W-:Y:S01]  /*4760*/  IMAD.MOV.U32 R35, RZ, RZ, R41 ;  /* 0x000000ffff237224 */ /* 0x000fe200078e0029 */
[----:B------:R-:W-:Y:S06]  /*4770*/  BRA `(.L_x_85) ;  /* 0x0000000000107947 */ /* 0x000fec0003800000 */
.L_x_84:
[----:B------:R-:W-:Y:S01]  /*4780*/  FMUL.FTZ R35, R6, R5 ;  /* 0x0000000506237220 */ /* 0x000fe20000410000 */
[----:B------:R-:W-:-:S03]  /*4790*/  FMUL.FTZ R5, R5, 0.5 ;  /* 0x3f00000005057820 */ /* 0x000fc60000410000 */
[----:B------:R-:W-:-:S04]  /*47a0*/  FFMA R6, -R35, R35, R6 ;  /* 0x0000002323067223 */ /* 0x000fc80000000106 */
[----:B------:R-:W-:-:S07]  /*47b0*/  FFMA R35, R6, R5, R35 ;  /* 0x0000000506237223 */ /* 0x000fce0000000023 */
.L_x_85:
[----:B------:R-:W-:Y:S05]  /*47c0*/  BSYNC.RECONVERGENT B0 ;  /* 0x0000000000007941 */ /* 0x000fea0003800200 */
.L_x_83:
        /* <DEDUP_REMOVED lines=9> */
[----:B------:R-:W-:Y:S02]  /*4860*/  MOV R5, R28 ;  /* 0x0000001c00057202 */ /* 0x000fe40000000f00 */
[----:B------:R-:W-:Y:S02]  /*4870*/  MOV R45, R35 ;  /* 0x00000023002d7202 */ /* 0x000fe40000000f00 */
[----:B------:R-:W-:-:S07]  /*4880*/  MOV R6, 0x48a0 ;  /* 0x000048a000067802 */ /* 0x000fce0000000f00 */
[----:B------:R-:W-:Y:S05]  /*4890*/  CALL.REL.NOINC `($__internal_3_$__cuda_sm3x_div_rn_noftz_f32_slowpath) ;  /* 0x0000001400f47944 */ /* 0x000fea0003c00000 */
[----:B------:R-:W-:-:S07]  /*48a0*/  IMAD.MOV.U32 R33, RZ, RZ, R5 ;  /* 0x000000ffff217224 */ /* 0x000fce00078e0005 */
.L_x_87:
[----:B------:R-:W-:Y:S05]  /*48b0*/  BSYNC.RECONVERGENT B3 ;  /* 0x0000000000037941 */ /* 0x000fea0003800200 */
.L_x_86:
        /* <DEDUP_REMOVED lines=14> */
.L_x_89:
[----:B------:R-:W-:Y:S05]  /*49a0*/  BSYNC.RECONVERGENT B3 ;  /* 0x0000000000037941 */ /* 0x000fea0003800200 */
.L_x_88:
        /* <DEDUP_REMOVED lines=14> */
.L_x_91:
[----:B------:R-:W-:Y:S05]  /*4a90*/  BSYNC.RECONVERGENT B3 ;  /* 0x0000000000037941 */ /* 0x000fea0003800200 */
.L_x_90:
[----:B------:R-:W-:Y:S01]  /*4aa0*/  IADD3 R5, PT, PT, R29, -0xd000000, RZ ;  /* 0xf30000001d057810 */ /* 0x000fe20007ffe0ff */
[----:B------:R0:W1:Y:S01]  /*4ab0*/  MUFU.RSQ R30, R29 ;  /* 0x0000001d001e7308 */ /* 0x0000620000001400 */
[----:B------:R-:W-:Y:S02]  /*4ac0*/  BSSY.RECONVERGENT B0, `(.L_x_92) ;  /* 0x000000c000007945 */ /* 0x000fe40003800200 */
[----:B------:R-:W-:-:S13]  /*4ad0*/  ISETP.GT.U32.AND P0, PT, R5, 0x727fffff, PT ;  /* 0x727fffff0500780c */ /* 0x000fda0003f04070 */
[----:B0-----:R-:W-:Y:S05]  /*4ae0*/  @!P0 BRA `(.L_x_93) ;  /* 0x0000000000148947 */ /* 0x001fea0003800000 */
[----:B------:R-:W-:Y:S02]  /*4af0*/  MOV R5, R29 ;  /* 0x0000001d00057202 */ /* 0x000fe40000000f00 */
[----:B------:R-:W-:-:S07]  /*4b00*/  MOV R6, 0x4b20 ;  /* 0x00004b2000067802 */ /* 0x000fce0000000f00 */
[----:B-1----:R-:W-:Y:S05]  /*4b10*/  CALL.REL.NOINC `($__internal_2_$__cuda_sm20_sqrt_rn_f32_slowpath) ;  /* 0x0000001000f87944 */ /* 0x002fea0003c00000 */
[----:B------:R-:W-:Y:S01]  /*4b20*/  IMAD.MOV.U32 R35, RZ, RZ, R41 ;  /* 0x000000ffff237224 */ /* 0x000fe200078e0029 */
[----:B------:R-:W-:Y:S06]  /*4b30*/  BRA `(.L_x_94) ;  /* 0x0000000000107947 */ /* 0x000fec0003800000 */
.L_x_93:
[----:B-1----:R-:W-:Y:S01]  /*4b40*/  FMUL.FTZ R6, R29, R30 ;  /* 0x0000001e1d067220 */ /* 0x002fe20000410000 */
[----:B------:R-:W-:-:S03]  /*4b50*/  FMUL.FTZ R35, R30, 0.5 ;  /* 0x3f0000001e237820 */ /* 0x000fc60000410000 */
[----:B------:R-:W-:-:S04]  /*4b60*/  FFMA R29, -R6, R6, R29 ;  /* 0x00000006061d7223 */ /* 0x000fc8000000011d */
[----:B------:R-:W-:-:S07]  /*4b70*/  FFMA R35, R29, R35, R6 ;  /* 0x000000231d237223 */ /* 0x000fce0000000006 */
.L_x_94:
[----:B------:R-:W-:Y:S05]  /*4b80*/  BSYNC.RECONVERGENT B0 ;  /* 0x0000000000007941 */ /* 0x000fea0003800200 */
.L_x_92:
        /* <DEDUP_REMOVED lines=14> */
.L_x_96:
[----:B------:R-:W-:Y:S05]  /*4c70*/  BSYNC.RECONVERGENT B3 ;  /* 0x0000000000037941 */ /* 0x000fea0003800200 */
.L_x_95:
        /* <DEDUP_REMOVED lines=14> */
.L_x_98:
[----:B------:R-:W-:Y:S05]  /*4d60*/  BSYNC.RECONVERGENT B3 ;  /* 0x0000000000037941 */ /* 0x000fea0003800200 */
.L_x_97:
        /* <DEDUP_REMOVED lines=13> */
.L_x_100:
[----:B------:R-:W-:Y:S05]  /*4e40*/  BSYNC.RECONVERGENT B3 ;  /* 0x0000000000037941 */ /* 0x000fea0003800200 */
.L_x_99:
[----:B------:R-:W-:Y:S01]  /*4e50*/  FMUL R0, R28, R31 ;  /* 0x0000001f1c007220 */ /* 0x000fe20000400000 */
[----:B------:R-:W-:Y:S03]  /*4e60*/  BSSY.RECONVERGENT B0, `(.L_x_101) ;  /* 0x0000054000007945 */ /* 0x000fe60003800200 */
[----:B------:R-:W-:-:S04]  /*4e70*/  FFMA R0, R33, R32, R0 ;  /* 0x0000002021007223 */ /* 0x000fc80000000000 */
[----:B------:R-:W-:-:S04]  /*4e80*/  FFMA R0, R39, R4, R0 ;  /* 0x0000000427007223 */ /* 0x000fc80000000000 */
[----:B------:R-:W-:-:S04]  /*4e90*/  FADD R35, R0, R0 ;  /* 0x0000000000237221 */ /* 0x000fc80000000000 */
[C---:B------:R-:W-:Y:S01]  /*4ea0*/  FFMA R28, R35.reuse, -R31, R28 ;  /* 0x8000001f231c7223 */ /* 0x040fe2000000001c */
[C---:B------:R-:W-:Y:S01]  /*4eb0*/  FFMA R32, R35.reuse, -R32, R33 ;  /* 0x8000002023207223 */ /* 0x040fe20000000021 */
[----:B------:R-:W-:Y:S02]  /*4ec0*/  FFMA R4, R35, -R4, R39 ;  /* 0x8000000423047223 */ /* 0x000fe40000000027 */
[----:B------:R-:W-:Y:S01]  /*4ed0*/  FMUL R3, R28, R3 ;  /* 0x000000031c037220 */ /* 0x000fe20000400000 */
[----:B------:R-:W-:-:S03]  /*4ee0*/  HFMA2 R28, -RZ, RZ, 1.875, 0 ;  /* 0x3f800000ff1c7431 */ /* 0x000fc600000001ff */
[----:B------:R-:W-:-:S04]  /*4ef0*/  FFMA R3, R32, R29, R3 ;  /* 0x0000001d20037223 */ /* 0x000fc80000000003 */
[----:B------:R-:W-:Y:S01]  /*4f00*/  FFMA R2, R4, R5, R3 ;  /* 0x0000000504027223 */ /* 0x000fe20000000003 */
[----:B------:R-:W-:Y:S01]  /*4f10*/  FMNMX R4, RZ, R0, !PT ;  /* 0x00000000ff047209 */ /* 0x000fe20007800000 */
[----:B------:R-:W-:-:S03]  /*4f20*/  IMAD.MOV.U32 R3, RZ, RZ, 0x3f4ccccd ;  /* 0x3f4ccccdff037424 */ /* 0x000fc600078e00ff */
[----:B------:R-:W-:Y:S01]  /*4f30*/  FMNMX R2, RZ, R2, !PT ;  /* 0x00000002ff027209 */ /* 0x000fe20007800000 */
[----:B------:R-:W-:Y:S01]  /*4f40*/  FFMA R0, R4, R3, 0.0099999997764825820923 ;  /* 0x3c23d70a04007423 */ /* 0x000fe20000000003 */
[-C--:B------:R-:W-:Y:S01]  /*4f50*/  FFMA R3, RZ, R4.reuse, 0.80000001192092895508 ;  /* 0x3f4ccccdff037423 */ /* 0x080fe20000000004 */
[----:B------:R-:W-:Y:S01]  /*4f60*/  FFMA R4, RZ, R4, 0.0099999997764825820923 ;  /* 0x3c23d70aff047423 */ /* 0x000fe20000000004 */
        /* <DEDUP_REMOVED lines=67> */
.L_x_102:
[----:B------:R-:W-:Y:S05]  /*53a0*/  BSYNC.RECONVERGENT B0 ;  /* 0x0000000000007941 */ /* 0x000fea0003800200 */
.L_x_101:
[C---:B------:R-:W-:Y:S01]  /*53b0*/  FFMA R5, R28.reuse, 0.5, R3 ;  /* 0x3f0000001c057823 */ /* 0x040fe20000000003 */
[C---:B------:R-:W-:Y:S01]  /*53c0*/  FFMA R6, R28.reuse, 0.5, R4 ;  /* 0x3f0000001c067823 */ /* 0x040fe20000000004 */
[----:B------:R-:W-:-:S07]  /*53d0*/  FFMA R37, R28, 0.5, R0 ;  /* 0x3f0000001c257823 */ /* 0x000fce0000000000 */
.L_x_48:
[----:B------:R-:W-:Y:S05]  /*53e0*/  BSYNC.RECONVERGENT B2 ;  /* 0x0000000000027941 */ /* 0x000fea0003800200 */
.L_x_47:
[----:B------:R-:W0:Y:S01]  /*53f0*/  LDCU.64 UR6, c[0x0][0x398] ;  /* 0x00007300ff0677ac */ /* 0x000e220008000a00 */
[----:B------:R-:W-:Y:S01]  /*5400*/  FADD R8, R5, R8 ;  /* 0x0000000805087221 */ /* 0x000fe20000000000 */
[----:B------:R-:W-:Y:S01]  /*5410*/  FADD R9, R6, R9 ;  /* 0x0000000906097221 */ /* 0x000fe20000000000 */
[----:B------:R-:W-:Y:S01]  /*5420*/  FADD R10, R37, R10 ;  /* 0x0000000a250a7221 */ /* 0x000fe20000000000 */
[----:B------:R-:W-:-:S04]  /*5430*/  UIADD3 UR5, UP0, UPT, UR5, 0x1, URZ ;  /* 0x0000000105057890 */ /* 0x000fc8000ff1e0ff */
[----:B------:R-:W-:Y:S02]  /*5440*/  UIADD3.X UR4, UPT, UPT, URZ, UR4, URZ, UP0, !UPT ;  /* 0x00000004ff047290 */ /* 0x000fe400087fe4ff */
[----:B0-----:R-:W-:-:S04]  /*5450*/  UISETP.NE.U32.AND UP0, UPT, UR5, UR6, UPT ;  /* 0x000000060500728c */ /* 0x001fc8000bf05070 */
[----:B------:R-:W-:-:S09]  /*5460*/  UISETP.NE.AND.EX UP0, UPT, UR4, UR7, UPT, UP0 ;  /* 0x000000070400728c */ /* 0x000fd2000bf05300 */
[----:B------:R-:W-:Y:S05]  /*5470*/  BRA.U UP0, `(.L_x_103) ;  /* 0xffffffb100847547 */ /* 0x000fea000b83ffff */
.L_x_0:
[----:B------:R-:W0:Y:S02]  /*5480*/  LDCU.64 UR4, c[0x0][0x398] ;  /* 0x00007300ff0477ac */ /* 0x000e240008000a00 */
[----:B0-----:R-:W0:Y:S02]  /*5490*/  I2F.U64 R0, UR4 ;  /* 0x0000000400007d12 */ /* 0x001e240008301000 */
[----:B0-----:R-:W-:-:S04]  /*54a0*/  IADD3 R2, PT, PT, R0, 0x1800000, RZ ;  /* 0x0180000000027810 */ /* 0x001fc80007ffe0ff */
[----:B------:R-:W-:-:S04]  /*54b0*/  LOP3.LUT R2, R2, 0x7f800000, RZ, 0xc0, !PT ;  /* 0x7f80000002027812 */ /* 0x000fc800078ec0ff */
[----:B------:R-:W-:-:S13]  /*54c0*/  ISETP.GT.U32.AND P0, PT, R2, 0x1ffffff, PT ;  /* 0x01ffffff0200780c */ /* 0x000fda0003f04070 */
[----:B------:R-:W-:Y:S05]  /*54d0*/  @P0 BRA `(.L_x_104) ;  /* 0x00000000000c0947 */ /* 0x000fea0003800000 */
[----:B------:R-:W-:-:S07]  /*54e0*/  MOV R12, 0x5500 ;  /* 0x00005500000c7802 */ /* 0x000fce0000000f00 */
[----:B------:R-:W-:Y:S05]  /*54f0*/  CALL.REL.NOINC `($__internal_1_$__cuda_sm20_rcp_rn_f32_slowpath) ;  /* 0x0000000400ac7944 */ /* 0x000fea0003c00000 */
[----:B------:R-:W-:Y:S05]  /*5500*/  BRA `(.L_x_105) ;  /* 0x0000000000107947 */ /* 0x000fea0003800000 */
.L_x_104:
[----:B------:R-:W0:Y:S02]  /*5510*/  MUFU.RCP R5, R0 ;  /* 0x0000000000057308 */ /* 0x000e240000001000 */
[----:B0-----:R-:W-:-:S04]  /*5520*/  FFMA R2, R0, R5, -1 ;  /* 0xbf80000000027423 */ /* 0x001fc80000000005 */
[----:B------:R-:W-:-:S04]  /*5530*/  FADD.FTZ R2, -R2, -RZ ;  /* 0x800000ff02027221 */ /* 0x000fc80000010100 */
[----:B------:R-:W-:-:S07]  /*5540*/  FFMA R5, R5, R2, R5 ;  /* 0x0000000205057223 */ /* 0x000fce0000000005 */
.L_x_105:
[----:B------:R-:W0:Y:S01]  /*5550*/  LDC.64 R2, c[0x0][0x380] ;  /* 0x0000e000ff027b82 */ /* 0x000e220000000a00 */
[C---:B------:R-:W-:Y:S01]  /*5560*/  FMUL R11, R5.reuse, R8 ;  /* 0x00000008050b7220 */ /* 0x040fe20000400000 */
[C---:B------:R-:W-:Y:S01]  /*5570*/  FMUL R9, R5.reuse, R9 ;  /* 0x0000000905097220 */ /* 0x040fe20000400000 */
[----:B------:R-:W-:Y:S01]  /*5580*/  FMUL R5, R5, R10 ;  /* 0x0000000a05057220 */ /* 0x000fe20000400000 */
[----:B0-----:R-:W-:-:S05]  /*5590*/  IMAD.WIDE R2, R7, 0xc, R2 ;  /* 0x0000000c07027825 */ /* 0x001fca00078e0202 */
[----:B------:R-:W-:Y:S04]  /*55a0*/  STG.E desc[UR20][R2.64], R11 ;  /* 0x0000000b02007986 */ /* 0x000fe8000c101914 */
[----:B------:R-:W-:Y:S04]  /*55b0*/  STG.E desc[UR20][R2.64+0x4], R9 ;  /* 0x0000040902007986 */ /* 0x000fe8000c101914 */
[----:B------:R-:W-:Y:S01]  /*55c0*/  STG.E desc[UR20][R2.64+0x8], R5 ;  /* 0x0000080502007986 */ /* 0x000fe2000c101914 */
[----:B------:R-:W-:Y:S05]  /*55d0*/  EXIT ;  /* 0x000000000000794d */ /* 0x000fea0003800000 */
        .weak           $__internal_0_$__cuda_sm20_div_rn_f64_full
        .type           $__internal_0_$__cuda_sm20_div_rn_f64_full,@function
        .size           $__internal_0_$__cuda_sm20_div_rn_f64_full,($__internal_1_$__cuda_sm20_rcp_rn_f32_slowpath - $__internal_0_$__cuda_sm20_div_rn_f64_full)
$__internal_0_$__cuda_sm20_div_rn_f64_full:
[----:B------:R-:W-:Y:S01]  /*55e0*/  FSETP.GEU.AND P2, PT, |R33|, 1.469367938527859385e-39, PT ;  /* 0x001000002100780b */ /* 0x000fe20003f4e200 */
[----:B------:R-:W-:Y:S01]  /*55f0*/  BSSY.RECONVERGENT B2, `(.L_x_106) ;  /* 0x0000056000027945 */ /* 0x000fe20003800200 */
[C---:B------:R-:W-:Y:S02]  /*5600*/  FSETP.GEU.AND P0, PT, |R5|.reuse, 1.469367938527859385e-39, PT ;  /* 0x001000000500780b */ /* 0x040fe40003f0e200 */
[----:B------:R-:W-:Y:S02]  /*5610*/  LOP3.LUT R46, R5, 0x800fffff, RZ, 0xc0, !PT ;  /* 0x800fffff052e7812 */ /* 0x000fe400078ec0ff */
[----:B------:R-:W-:Y:S02]  /*5620*/  LOP3.LUT R38, R33, 0x7ff00000, RZ, 0xc0, !PT ;  /* 0x7ff0000021267812 */ /* 0x000fe400078ec0ff */
[----:B------:R-:W-:Y:S01]  /*5630*/  LOP3.LUT R47, R46, 0x3ff00000, RZ, 0xfc, !PT ;  /* 0x3ff000002e2f7812 */ /* 0x000fe200078efcff */
[----:B------:R-:W-:Y:S01]  /*5640*/  IMAD.MOV.U32 R46, RZ, RZ, R4 ;  /* 0x000000ffff2e7224 */ /* 0x000fe200078e0004 */
[----:B------:R-:W-:-:S02]  /*5650*/  LOP3.LUT R49, R5, 0x7ff00000, RZ, 0xc0, !PT ;  /* 0x7ff0000005317812 */ /* 0x000fc400078ec0ff */
[----:B------:R-:W-:Y:S01]  /*5660*/  MOV R48, 0x1ca00000 ;  /* 0x1ca0000000307802 */ /* 0x000fe20000000f00 */
[----:B------:R-:W-:Y:S01]  /*5670*/  @!P2 IMAD.MOV.U32 R36, RZ, RZ, RZ ;  /* 0x000000ffff24a224 */ /* 0x000fe200078e00ff */
[----:B------:R-:W-:Y:S01]  /*5680*/  @!P2 LOP3.LUT R37, R5, 0x7ff00000, RZ, 0xc0, !PT ;  /* 0x7ff000000525a812 */ /* 0x000fe200078ec0ff */
[----:B------:R-:W-:Y:S01]  /*5690*/  @!P0 DMUL R46, R4, 8.98846567431157953865e+307 ;  /* 0x7fe00000042e8828 */ /* 0x000fe20000000000 */
[C---:B------:R-:W-:Y:S02]  /*56a0*/  ISETP.GE.U32.AND P1, PT, R38.reuse, R49, PT ;  /* 0x000000312600720c */ /* 0x040fe40003f26070 */
[----:B------:R-:W-:Y:S02]  /*56b0*/  @!P2 ISETP.GE.U32.AND P3, PT, R38, R37, PT ;  /* 0x000000252600a20c */ /* 0x000fe40003f66070 */
[C---:B------:R-:W-:Y:S01]  /*56c0*/  SEL R45, R48.reuse, 0x63400000, !P1 ;  /* 0x63400000302d7807 */ /* 0x040fe20004800000 */
[----:B------:R-:W0:Y:S01]  /*56d0*/  MUFU.RCP64H R41, R47 ;  /* 0x0000002f00297308 */ /* 0x000e220000001800 */
[----:B------:R-:W-:-:S02]  /*56e0*/  @!P2 SEL R37, R48, 0x63400000, !P3 ;  /* 0x634000003025a807 */ /* 0x000fc40005800000 */
[--C-:B------:R-:W-:Y:S02]  /*56f0*/  LOP3.LUT R45, R45, 0x800fffff, R33.reuse, 0xf8, !PT ;  /* 0x800fffff2d2d7812 */ /* 0x100fe400078ef821 */
[----:B------:R-:W-:Y:S02]  /*5700*/  @!P2 LOP3.LUT R37, R37, 0x80000000, R33, 0xf8, !PT ;  /* 0x800000002525a812 */ /* 0x000fe400078ef821 */
[----:B------:R-:W-:Y:S02]  /*5710*/  MOV R44, R32 ;  /* 0x00000020002c7202 */ /* 0x000fe40000000f00 */
[----:B------:R-:W-:Y:S02]  /*5720*/  @!P2 LOP3.LUT R37, R37, 0x100000, RZ, 0xfc, !PT ;  /* 0x001000002525a812 */ /* 0x000fe400078efcff */
[----:B------:R-:W-:Y:S02]  /*5730*/  MOV R40, 0x1 ;  /* 0x0000000100287802 */ /* 0x000fe40000000f00 */
[----:B------:R-:W-:-:S02]  /*5740*/  @!P0 LOP3.LUT R49, R47, 0x7ff00000, RZ, 0xc0, !PT ;  /* 0x7ff000002f318812 */ /* 0x000fc400078ec0ff */
[----:B------:R-:W-:Y:S02]  /*5750*/  @!P2 DFMA R44, R44, 2, -R36 ;  /* 0x400000002c2ca82b */ /* 0x000fe40000000824 */
[----:B0-----:R-:W-:-:S08]  /*5760*/  DFMA R36, R40, -R46, 1 ;  /* 0x3ff000002824742b */ /* 0x001fd0000000082e */
[----:B------:R-:W-:-:S08]  /*5770*/  DFMA R36, R36, R36, R36 ;  /* 0x000000242424722b */ /* 0x000fd00000000024 */
[----:B------:R-:W-:-:S08]  /*5780*/  DFMA R36, R40, R36, R40 ;  /* 0x000000242824722b */ /* 0x000fd00000000028 */
[----:B------:R-:W-:-:S08]  /*5790*/  DFMA R42, R36, -R46, 1 ;  /* 0x3ff00000242a742b */ /* 0x000fd0000000082e */
[----:B------:R-:W-:-:S08]  /*57a0*/  DFMA R42, R36, R42, R36 ;  /* 0x0000002a242a722b */ /* 0x000fd00000000024 */
[----:B------:R-:W-:-:S08]  /*57b0*/  DMUL R40, R42, R44 ;  /* 0x0000002c2a287228 */ /* 0x000fd00000000000 */
[----:B------:R-:W-:-:S08]  /*57c0*/  DFMA R36, R40, -R46, R44 ;  /* 0x8000002e2824722b */ /* 0x000fd0000000002c */
[----:B------:R-:W-:Y:S01]  /*57d0*/  DFMA R36, R42, R36, R40 ;  /* 0x000000242a24722b */ /* 0x000fe20000000028 */
[----:B------:R-:W-:Y:S02]  /*57e0*/  MOV R42, R38 ;  /* 0x00000026002a7202 */ /* 0x000fe40000000f00 */
[----:B------:R-:W-:-:S05]  /*57f0*/  @!P2 LOP3.LUT R42, R45, 0x7ff00000, RZ, 0xc0, !PT ;  /* 0x7ff000002d2aa812 */ /* 0x000fca00078ec0ff */
[----:B------:R-:W-:-:S05]  /*5800*/  VIADD R40, R42, 0xffffffff ;  /* 0xffffffff2a287836 */ /* 0x000fca0000000000 */
[----:B------:R-:W-:Y:S02]  /*5810*/  ISETP.GT.U32.AND P0, PT, R40, 0x7feffffe, PT ;  /* 0x7feffffe2800780c */ /* 0x000fe40003f04070 */
[----:B------:R-:W-:-:S04]  /*5820*/  IADD3 R40, PT, PT, R49, -0x1, RZ ;  /* 0xffffffff31287810 */ /* 0x000fc80007ffe0ff */
[----:B------:R-:W-:-:S13]  /*5830*/  ISETP.GT.U32.OR P0, PT, R40, 0x7feffffe, P0 ;  /* 0x7feffffe2800780c */ /* 0x000fda0000704470 */
[----:B------:R-:W-:Y:S05]  /*5840*/  @P0 BRA `(.L_x_107) ;  /* 0x00000000006c0947 */ /* 0x000fea0003800000 */
[----:B------:R-:W-:Y:S02]  /*5850*/  LOP3.LUT R33, R5, 0x7ff00000, RZ, 0xc0, !PT ;  /* 0x7ff0000005217812 */ /* 0x000fe400078ec0ff */
[----:B------:R-:W-:Y:S02]  /*5860*/  MOV R32, RZ ;  /* 0x000000ff00207202 */ /* 0x000fe40000000f00 */
[CC--:B------:R-:W-:Y:S02]  /*5870*/  ISETP.GE.U32.AND P0, PT, R38.reuse, R33.reuse, PT ;  /* 0x000000212600720c */ /* 0x0c0fe40003f06070 */
[----:B------:R-:W-:Y:S02]  /*5880*/  VIADDMNMX R38, R38, -R33, 0xb9600000, !PT ;  /* 0xb960000026267446 */ /* 0x000fe40007800921 */
[----:B------:R-:W-:Y:S02]  /*5890*/  SEL R33, R48, 0x63400000, !P0 ;  /* 0x6340000030217807 */ /* 0x000fe40004000000 */
[----:B------:R-:W-:-:S04]  /*58a0*/  VIMNMX R38, PT, PT, R38, 0x46a00000, PT ;  /* 0x46a0000026267848 */ /* 0x000fc80003fe0100 */
[----:B------:R-:W-:-:S05]  /*58b0*/  IADD3 R38, PT, PT, -R33, R38, RZ ;  /* 0x0000002621267210 */ /* 0x000fca0007ffe1ff */
[----:B------:R-:W-:-:S06]  /*58c0*/  VIADD R33, R38, 0x7fe00000 ;  /* 0x7fe0000026217836 */ /* 0x000fcc0000000000 */
[----:B------:R-:W-:-:S10]  /*58d0*/  DMUL R40, R36, R32 ;  /* 0x0000002024287228 */ /* 0x000fd40000000000 */
[----:B------:R-:W-:-:S13]  /*58e0*/  FSETP.GTU.AND P0, PT, |R41|, 1.469367938527859385e-39, PT ;  /* 0x001000002900780b */ /* 0x000fda0003f0c200 */
[----:B------:R-:W-:Y:S05]  /*58f0*/  @P0 BRA `(.L_x_108) ;  /* 0x0000000000940947 */ /* 0x000fea0003800000 */
[----:B------:R-:W-:Y:S01]  /*5900*/  DFMA R44, R36, -R46, R44 ;  /* 0x8000002e242c722b */ /* 0x000fe2000000002c */
[----:B------:R-:W-:-:S09]  /*5910*/  MOV R32, RZ ;  /* 0x000000ff00207202 */ /* 0x000fd20000000f00 */
[C---:B------:R-:W-:Y:S02]  /*5920*/  FSETP.NEU.AND P0, PT, R45.reuse, RZ, PT ;  /* 0x000000ff2d00720b */ /* 0x040fe40003f0d000 */
[----:B------:R-:W-:-:S04]  /*5930*/  LOP3.LUT R43, R45, 0x80000000, R5, 0x48, !PT ;  /* 0x800000002d2b7812 */ /* 0x000fc800078e4805 */
[----:B------:R-:W-:-:S07]  /*5940*/  LOP3.LUT R33, R43, R33, RZ, 0xfc, !PT ;  /* 0x000000212b217212 */ /* 0x000fce00078efcff */
[----:B------:R-:W-:Y:S05]  /*5950*/  @!P0 BRA `(.L_x_108) ;  /* 0x00000000007c8947 */ /* 0x000fea0003800000 */
[----:B------:R-:W-:Y:S01]  /*5960*/  IMAD.MOV R5, RZ, RZ, -R38 ;  /* 0x000000ffff057224 */ /* 0x000fe200078e0a26 */
[----:B------:R-:W-:Y:S01]  /*5970*/  MOV R4, RZ ;  /* 0x000000ff00047202 */ /* 0x000fe20000000f00 */
[----:B------:R-:W-:-:S05]  /*5980*/  DMUL.RP R32, R36, R32 ;  /* 0x0000002024207228 */ /* 0x000fca0000008000 */
[----:B------:R-:W-:-:S05]  /*5990*/  DFMA R4, R40, -R4, R36 ;  /* 0x800000042804722b */ /* 0x000fca0000000024 */
[----:B------:R-:W-:Y:S02]  /*59a0*/  LOP3.LUT R43, R33, R43, RZ, 0x3c, !PT ;  /* 0x0000002b212b7212 */ /* 0x000fe400078e3cff */
[----:B------:R-:W-:-:S04]  /*59b0*/  IADD3 R4, PT, PT, -R38, -0x43300000, RZ ;  /* 0xbcd0000026047810 */ /* 0x000fc80007ffe1ff */
[----:B------:R-:W-:-:S04]  /*59c0*/  FSETP.NEU.AND P0, PT, |R5|, R4, PT ;  /* 0x000000040500720b */ /* 0x000fc80003f0d200 */
[----:B------:R-:W-:Y:S02]  /*59d0*/  FSEL R40, R32, R40, !P0 ;  /* 0x0000002820287208 */ /* 0x000fe40004000000 */
[----:B------:R-:W-:Y:S01]  /*59e0*/  FSEL R41, R43, R41, !P0 ;  /* 0x000000292b297208 */ /* 0x000fe20004000000 */
[----:B------:R-:W-:Y:S06]  /*59f0*/  BRA `(.L_x_108) ;  /* 0x0000000000547947 */ /* 0x000fec0003800000 */
.L_x_107:
[----:B------:R-:W-:-:S14]  /*5a00*/  DSETP.NAN.AND P0, PT, R32, R32, PT ;  /* 0x000000202000722a */ /* 0x000fdc0003f08000 */
[----:B------:R-:W-:Y:S05]  /*5a10*/  @P0 BRA `(.L_x_109) ;  /* 0x0000000000440947 */ /* 0x000fea0003800000 */
[----:B------:R-:W-:-:S14]  /*5a20*/  DSETP.NAN.AND P0, PT, R4, R4, PT ;  /* 0x000000040400722a */ /* 0x000fdc0003f08000 */
[----:B------:R-:W-:Y:S05]  /*5a30*/  @P0 BRA `(.L_x_110) ;  /* 0x0000000000300947 */ /* 0x000fea0003800000 */
[----:B------:R-:W-:Y:S01]  /*5a40*/  ISETP.NE.AND P0, PT, R42, R49, PT ;  /* 0x000000312a00720c */ /* 0x000fe20003f05270 */
[----:B------:R-:W-:Y:S01]  /*5a50*/  IMAD.MOV.U32 R41, RZ, RZ, -0x80000 ;  /* 0xfff80000ff297424 */ /* 0x000fe200078e00ff */
[----:B------:R-:W-:-:S11]  /*5a60*/  MOV R40, 0x0 ;  /* 0x0000000000287802 */ /* 0x000fd60000000f00 */
[----:B------:R-:W-:Y:S05]  /*5a70*/  @!P0 BRA `(.L_x_108) ;  /* 0x0000000000348947 */ /* 0x000fea0003800000 */
[----:B------:R-:W-:Y:S02]  /*5a80*/  ISETP.NE.AND P0, PT, R42, 0x7ff00000, PT ;  /* 0x7ff000002a00780c */ /* 0x000fe40003f05270 */
[----:B------:R-:W-:Y:S02]  /*5a90*/  LOP3.LUT R41, R33, 0x80000000, R5, 0x48, !PT ;  /* 0x8000000021297812 */ /* 0x000fe400078e4805 */
[----:B------:R-:W-:-:S13]  /*5aa0*/  ISETP.EQ.OR P0, PT, R49, RZ, !P0 ;  /* 0x000000ff3100720c */ /* 0x000fda0004702670 */
[----:B------:R-:W-:Y:S02]  /*5ab0*/  @P0 LOP3.LUT R4, R41, 0x7ff00000, RZ, 0xfc, !PT ;  /* 0x7ff0000029040812 */ /* 0x000fe400078efcff */
[----:B------:R-:W-:Y:S02]  /*5ac0*/  @!P0 MOV R40, RZ ;  /* 0x000000ff00288202 */ /* 0x000fe40000000f00 */
[----:B------:R-:W-:Y:S01]  /*5ad0*/  @P0 MOV R40, RZ ;  /* 0x000000ff00280202 */ /* 0x000fe20000000f00 */
[----:B------:R-:W-:Y:S01]  /*5ae0*/  @P0 IMAD.MOV.U32 R41, RZ, RZ, R4 ;  /* 0x000000ffff290224 */ /* 0x000fe200078e0004 */
[----:B------:R-:W-:Y:S06]  /*5af0*/  BRA `(.L_x_108) ;  /* 0x0000000000147947 */ /* 0x000fec0003800000 */
.L_x_110:
[----:B------:R-:W-:Y:S02]  /*5b00*/  LOP3.LUT R41, R5, 0x80000, RZ, 0xfc, !PT ;  /* 0x0008000005297812 */ /* 0x000fe400078efcff */
[----:B------:R-:W-:Y:S01]  /*5b10*/  MOV R40, R4 ;  /* 0x0000000400287202 */ /* 0x000fe20000000f00 */
[----:B------:R-:W-:Y:S06]  /*5b20*/  BRA `(.L_x_108) ;  /* 0x0000000000087947 */ /* 0x000fec0003800000 */
.L_x_109:
[----:B------:R-:W-:Y:S02]  /*5b30*/  LOP3.LUT R41, R33, 0x80000, RZ, 0xfc, !PT ;  /* 0x0008000021297812 */ /* 0x000fe400078efcff */
[----:B------:R-:W-:-:S07]  /*5b40*/  MOV R40, R32 ;  /* 0x0000002000287202 */ /* 0x000fce0000000f00 */
.L_x_108:
[----:B------:R-:W-:Y:S05]  /*5b50*/  BSYNC.RECONVERGENT B2 ;  /* 0x0000000000027941 */ /* 0x000fea0003800200 */
.L_x_106:
[----:B------:R-:W-:Y:S01]  /*5b60*/  MOV R4, R6 ;  /* 0x0000000600047202 */ /* 0x000fe20000000f00 */
[----:B------:R-:W-:Y:S01]  /*5b70*/  IMAD.MOV.U32 R5, RZ, RZ, 0x0 ;  /* 0x00000000ff057424 */ /* 0x000fe200078e00ff */
[----:B------:R-:W-:Y:S01]  /*5b80*/  MOV R37, R41 ;  /* 0x0000002900257202 */ /* 0x000fe20000000f00 */
[----:B------:R-:W-:Y:S02]  /*5b90*/  IMAD.MOV.U32 R36, RZ, RZ, R40 ;  /* 0x000000ffff247224 */ /* 0x000fe400078e0028 */
[----:B------:R-:W-:Y:S05]  /*5ba0*/  RET.REL.NODEC R4 `(_Z6renderP4Vec3mmmfS_ff) ;  /* 0xffffffa404147950 */ /* 0x000fea0003c3ffff */
        .weak           $__internal_1_$__cuda_sm20_rcp_rn_f32_slowpath
        .type           $__internal_1_$__cuda_sm20_rcp_rn_f32_slowpath,@function
        .size           $__internal_1_$__cuda_sm20_rcp_rn_f32_slowpath,($__internal_2_$__cuda_sm20_sqrt_rn_f32_slowpath - $__internal_1_$__cuda_sm20_rcp_rn_f32_slowpath)
$__internal_1_$__cuda_sm20_rcp_rn_f32_slowpath:
[----:B------:R-:W-:-:S04]  /*5bb0*/  SHF.L.U32 R2, R0, 0x1, RZ ;  /* 0x0000000100027819 */ /* 0x000fc800000006ff */
[----:B------:R-:W-:-:S04]  /*5bc0*/  SHF.R.U32.HI R2, RZ, 0x18, R2 ;  /* 0x00000018ff027819 */ /* 0x000fc80000011602 */
[----:B------:R-:W-:-:S13]  /*5bd0*/  ISETP.NE.U32.AND P0, PT, R2, RZ, PT ;  /* 0x000000ff0200720c */ /* 0x000fda0003f05070 */
[----:B------:R-:W-:Y:S05]  /*5be0*/  @P0 BRA `(.L_x_111) ;  /* 0x00000000002c0947 */ /* 0x000fea0003800000 */
[----:B------:R-:W-:-:S04]  /*5bf0*/  SHF.L.U32 R2, R0, 0x1, RZ ;  /* 0x0000000100027819 */ /* 0x000fc800000006ff */
[----:B------:R-:W-:-:S13]  /*5c00*/  ISETP.NE.AND P0, PT, R2, RZ, PT ;  /* 0x000000ff0200720c */ /* 0x000fda0003f05270 */
[----:B------:R2:W3:Y:S01]  /*5c10*/  @!P0 MUFU.RCP R2, R0 ;  /* 0x0000000000028308 */ /* 0x0004e20000001000 */
[----:B------:R-:W-:Y:S05]  /*5c20*/  @!P0 BRA `(.L_x_112) ;  /* 0x0000000000a48947 */ /* 0x000fea0003800000 */
[----:B------:R-:W-:-:S04]  /*5c30*/  FFMA R3, R0, 1.84467440737095516160e+19, RZ ;  /* 0x5f80000000037823 */ /* 0x000fc800000000ff */
[----:B--2---:R-:W3:Y:S02]  /*5c40*/  MUFU.RCP R0, R3 ;  /* 0x0000000300007308 */ /* 0x004ee40000001000 */
[----:B---3--:R-:W-:-:S04]  /*5c50*/  FFMA R2, R3, R0, -1 ;  /* 0xbf80000003027423 */ /* 0x008fc80000000000 */
[----:B------:R-:W-:-:S04]  /*5c60*/  FADD.FTZ R5, -R2, -RZ ;  /* 0x800000ff02057221 */ /* 0x000fc80000010100 */
[----:B------:R-:W-:-:S04]  /*5c70*/  FFMA R0, R0, R5, R0 ;  /* 0x0000000500007223 */ /* 0x000fc80000000000 */
[----:B------:R-:W-:Y:S01]  /*5c80*/  FFMA R2, R0, 1.84467440737095516160e+19, RZ ;  /* 0x5f80000000027823 */ /* 0x000fe200000000ff */
[----:B------:R-:W-:Y:S06]  /*5c90*/  BRA `(.L_x_112) ;  /* 0x0000000000887947 */ /* 0x000fec0003800000 */
.L_x_111:
[----:B------:R-:W-:-:S05]  /*5ca0*/  VIADD R3, R2, 0xffffff03 ;  /* 0xffffff0302037836 */ /* 0x000fca0000000000 */
[----:B------:R-:W-:-:S13]  /*5cb0*/  ISETP.GT.U32.AND P0, PT, R3, 0x1, PT ;  /* 0x000000010300780c */ /* 0x000fda0003f04070 */
[----:B------:R-:W-:Y:S05]  /*5cc0*/  @P0 BRA `(.L_x_113) ;  /* 0x0000000000780947 */ /* 0x000fea0003800000 */
[----:B------:R-:W-:Y:S01]  /*5cd0*/  LOP3.LUT R4, R0, 0x7fffff, RZ, 0xc0, !PT ;  /* 0x007fffff00047812 */ /* 0x000fe200078ec0ff */
[----:B------:R-:W-:-:S03]  /*5ce0*/  HFMA2 R14, -RZ, RZ, 0, 1.78813934326171875e-07 ;  /* 0x00000003ff0e7431 */ /* 0x000fc600000001ff */
[----:B------:R-:W-:-:S04]  /*5cf0*/  LOP3.LUT R4, R4, 0x3f800000, RZ, 0xfc, !PT ;  /* 0x3f80000004047812 */ /* 0x000fc800078efcff */
[----:B------:R-:W0:Y:S01]  /*5d00*/  MUFU.RCP R5, R4 ;  /* 0x0000000400057308 */ /* 0x000e220000001000 */
[----:B------:R-:W-:Y:S01]  /*5d10*/  SHF.L.U32 R13, R14, R3, RZ ;  /* 0x000000030e0d7219 */ /* 0x000fe200000006ff */
[----:B0-----:R-:W-:-:S04]  /*5d20*/  FFMA R6, R4, R5, -1 ;  /* 0xbf80000004067423 */ /* 0x001fc80000000005 */
[----:B------:R-:W-:-:S04]  /*5d30*/  FADD.FTZ R6, -R6, -RZ ;  /* 0x800000ff06067221 */ /* 0x000fc80000010100 */
[CCC-:B------:R-:W-:Y:S01]  /*5d40*/  FFMA.RM R11, R5.reuse, R6.reuse, R5.reuse ;  /* 0x00000006050b7223 */ /* 0x1c0fe20000004005 */
[----:B------:R-:W-:-:S04]  /*5d50*/  FFMA.RP R6, R5, R6, R5 ;  /* 0x0000000605067223 */ /* 0x000fc80000008005 */
[C---:B------:R-:W-:Y:S02]  /*5d60*/  LOP3.LUT R5, R11.reuse, 0x7fffff, RZ, 0xc0, !PT ;  /* 0x007fffff0b057812 */ /* 0x040fe400078ec0ff */
[----:B------:R-:W-:Y:S02]  /*5d70*/  FSETP.NEU.FTZ.AND P0, PT, R11, R6, PT ;  /* 0x000000060b00720b */ /* 0x000fe40003f1d000 */
[----:B------:R-:W-:Y:S02]  /*5d80*/  LOP3.LUT R6, R5, 0x800000, RZ, 0xfc, !PT ;  /* 0x0080000005067812 */ /* 0x000fe400078efcff */
[----:B------:R-:W-:Y:S02]  /*5d90*/  SEL R5, RZ, 0xffffffff, !P0 ;  /* 0xffffffffff057807 */ /* 0x000fe40004000000 */
[----:B------:R-:W-:Y:S02]  /*5da0*/  LOP3.LUT R4, R13, R6, RZ, 0xc0, !PT ;  /* 0x000000060d047212 */ /* 0x000fe400078ec0ff */
[----:B------:R-:W-:-:S02]  /*5db0*/  IADD3 R5, PT, PT, -R5, RZ, RZ ;  /* 0x000000ff05057210 */ /* 0x000fc40007ffe1ff */
[-C--:B------:R-:W-:Y:S02]  /*5dc0*/  SHF.R.U32.HI R4, RZ, R3.reuse, R4 ;  /* 0x00000003ff047219 */ /* 0x080fe40000011604 */
[----:B------:R-:W-:Y:S02]  /*5dd0*/  LOP3.LUT P1, RZ, R5, R3, R6, 0xf8, !PT ;  /* 0x0000000305ff7212 */ /* 0x000fe4000782f806 */
[C---:B------:R-:W-:Y:S02]  /*5de0*/  LOP3.LUT P0, RZ, R4.reuse, 0x1, RZ, 0xc0, !PT ;  /* 0x0000000104ff7812 */ /* 0x040fe4000780c0ff */
[----:B------:R-:W-:-:S04]  /*5df0*/  LOP3.LUT P2, RZ, R4, 0x2, RZ, 0xc0, !PT ;  /* 0x0000000204ff7812 */ /* 0x000fc8000784c0ff */
[----:B------:R-:W-:Y:S02]  /*5e00*/  PLOP3.LUT P0, PT, P0, P1, P2, 0xe0, 0x0 ;  /* 0x000000000000781c */ /* 0x000fe40000703c20 */
[----:B------:R-:W-:Y:S02]  /*5e10*/  LOP3.LUT P1, RZ, R0, 0x7fffff, RZ, 0xc0, !PT ;  /* 0x007fffff00ff7812 */ /* 0x000fe4000782c0ff */
[----:B------:R-:W-:-:S05]  /*5e20*/  SEL R3, RZ, 0x1, !P0 ;  /* 0x00000001ff037807 */ /* 0x000fca0004000000 */
[----:B------:R-:W-:-:S05]  /*5e30*/  IMAD.MOV R3, RZ, RZ, -R3 ;  /* 0x000000ffff037224 */ /* 0x000fca00078e0a03 */
[----:B------:R-:W-:Y:S02]  /*5e40*/  ISETP.GE.AND P0, PT, R3, RZ, PT ;  /* 0x000000ff0300720c */ /* 0x000fe40003f06270 */
[----:B------:R-:W-:-:S04]  /*5e50*/  IADD3 R3, PT, PT, R2, -0xfc, RZ ;  /* 0xffffff0402037810 */ /* 0x000fc80007ffe0ff */
[----:B------:R-:W-:-:S07]  /*5e60*/  SHF.R.U32.HI R3, RZ, R3, R6 ;  /* 0x00000003ff037219 */ /* 0x000fce0000011606 */
[----:B------:R-:W-:-:S05]  /*5e70*/  @!P0 IADD3 R3, PT, PT, R3, 0x1, RZ ;  /* 0x0000000103038810 */ /* 0x000fca0007ffe0ff */
[----:B------:R-:W-:-:S05]  /*5e80*/  @!P1 IMAD.SHL.U32 R3, R3, 0x2, RZ ;  /* 0x0000000203039824 */ /* 0x000fca00078e00ff */
[----:B------:R-:W-:Y:S01]  /*5e90*/  LOP3.LUT R2, R3, 0x80000000, R0, 0xf8, !PT ;  /* 0x8000000003027812 */ /* 0x000fe200078ef800 */
[----:B------:R-:W-:Y:S06]  /*5ea0*/  BRA `(.L_x_112) ;  /* 0x0000000000047947 */ /* 0x000fec0003800000 */
.L_x_113:
[----:B------:R0:W1:Y:S02]  /*5eb0*/  MUFU.RCP R2, R0 ;  /* 0x0000000000027308 */ /* 0x0000640000001000 */
.L_x_112:
[----:B-1-3--:R-:W-:Y:S01]  /*5ec0*/  MOV R5, R2 ;  /* 0x0000000200057202 */ /* 0x00afe20000000f00 */
[----:B------:R-:W-:Y:S01]  /*5ed0*/  IMAD.MOV.U32 R3, RZ, RZ, 0x0 ;  /* 0x00000000ff037424 */ /* 0x000fe200078e00ff */
[----:B------:R-:W-:-:S04]  /*5ee0*/  MOV R2, R12 ;  /* 0x0000000c00027202 */ /* 0x000fc80000000f00 */
[----:B0-2---:R-:W-:Y:S05]  /*5ef0*/  RET.REL.NODEC R2 `(_Z6renderP4Vec3mmmfS_ff) ;  /* 0xffffffa002407950 */ /* 0x005fea0003c3ffff */
        .weak           $__internal_2_$__cuda_sm20_sqrt_rn_f32_slowpath
        .type           $__internal_2_$__cuda_sm20_sqrt_rn_f32_slowpath,@function
        .size           $__internal_2_$__cuda_sm20_sqrt_rn_f32_slowpath,($__internal_3_$__cuda_sm3x_div_rn_noftz_f32_slowpath - $__internal_2_$__cuda_sm20_sqrt_rn_f32_slowpath)
$__internal_2_$__cuda_sm20_sqrt_rn_f32_slowpath:
[----:B------:R-:W-:-:S13]  /*5f00*/  LOP3.LUT P0, RZ, R5, 0x7fffffff, RZ, 0xc0, !PT ;  /* 0x7fffffff05ff7812 */ /* 0x000fda000780c0ff */
[----:B------:R-:W-:Y:S01]  /*5f10*/  @!P0 MOV R43, R5 ;  /* 0x00000005002b8202 */ /* 0x000fe20000000f00 */
[----:B------:R-:W-:Y:S06]  /*5f20*/  @!P0 BRA `(.L_x_114) ;  /* 0x0000000000408947 */ /* 0x000fec0003800000 */
[----:B------:R-:W-:-:S13]  /*5f30*/  FSETP.GEU.FTZ.AND P0, PT, R5, RZ, PT ;  /* 0x000000ff0500720b */ /* 0x000fda0003f1e000 */
[----:B------:R-:W-:Y:S01]  /*5f40*/  @!P0 MOV R43, 0x7fffffff ;  /* 0x7fffffff002b8802 */ /* 0x000fe20000000f00 */
[----:B------:R-:W-:Y:S06]  /*5f50*/  @!P0 BRA `(.L_x_114) ;  /* 0x0000000000348947 */ /* 0x000fec0003800000 */
[----:B------:R-:W-:-:S13]  /*5f60*/  FSETP.GTU.FTZ.AND P0, PT, |R5|, +INF , PT ;  /* 0x7f8000000500780b */ /* 0x000fda0003f1c200 */
[----:B------:R-:W-:Y:S01]  /*5f70*/  @P0 FADD.FTZ R43, R5, 1 ;  /* 0x3f800000052b0421 */ /* 0x000fe20000010000 */
[----:B------:R-:W-:Y:S06]  /*5f80*/  @P0 BRA `(.L_x_114) ;  /* 0x0000000000280947 */ /* 0x000fec0003800000 */
[----:B------:R-:W-:-:S13]  /*5f90*/  FSETP.NEU.FTZ.AND P0, PT, |R5|, +INF , PT ;  /* 0x7f8000000500780b */ /* 0x000fda0003f1d200 */
[----:B------:R-:W-:Y:S01]  /*5fa0*/  @P0 FFMA R42, R5, 1.84467440737095516160e+19, RZ ;  /* 0x5f800000052a0823 */ /* 0x000fe200000000ff */
[----:B------:R-:W-:-:S03]  /*5fb0*/  @!P0 IMAD.MOV.U32 R43, RZ, RZ, R5 ;  /* 0x000000ffff2b8224 */ /* 0x000fc600078e0005 */
[----:B------:R-:W0:Y:S02]  /*5fc0*/  @P0 MUFU.RSQ R37, R42 ;  /* 0x0000002a00250308 */ /* 0x000e240000001400 */
[----:B0-----:R-:W-:Y:S01]  /*5fd0*/  @P0 FMUL.FTZ R41, R42, R37 ;  /* 0x000000252a290220 */ /* 0x001fe20000410000 */
[----:B------:R-:W-:-:S03]  /*5fe0*/  @P0 FMUL.FTZ R37, R37, 0.5 ;  /* 0x3f00000025250820 */ /* 0x000fc60000410000 */
[----:B------:R-:W-:-:S04]  /*5ff0*/  @P0 FADD.FTZ R38, -R41, -RZ ;  /* 0x800000ff29260221 */ /* 0x000fc80000010100 */
[----:B------:R-:W-:-:S04]  /*6000*/  @P0 FFMA R38, R41, R38, R42 ;  /* 0x0000002629260223 */ /* 0x000fc8000000002a */
[----:B------:R-:W-:-:S04]  /*6010*/  @P0 FFMA R37, R38, R37, R41 ;  /* 0x0000002526250223 */ /* 0x000fc80000000029 */
[----:B------:R-:W-:-:S07]  /*6020*/  @P0 FMUL.FTZ R43, R37, 2.3283064365386962891e-10 ;  /* 0x2f800000252b0820 */ /* 0x000fce0000410000 */
.L_x_114:
[----:B------:R-:W-:Y:S01]  /*6030*/  MOV R41, R43 ;  /* 0x0000002b00297202 */ /* 0x000fe20000000f00 */
[----:B------:R-:W-:Y:S01]  /*6040*/  IMAD.MOV.U32 R43, RZ, RZ, 0x0 ;  /* 0x00000000ff2b7424 */ /* 0x000fe200078e00ff */
[----:B------:R-:W-:-:S04]  /*6050*/  MOV R42, R6 ;  /* 0x00000006002a7202 */ /* 0x000fc80000000f00 */
[----:B------:R-:W-:Y:S05]  /*6060*/  RET.REL.NODEC R42 `(_Z6renderP4Vec3mmmfS_ff) ;  /* 0xffffff9c2ae47950 */ /* 0x000fea0003c3ffff */
        .weak           $__internal_3_$__cuda_sm3x_div_rn_noftz_f32_slowpath
        .type           $__internal_3_$__cuda_sm3x_div_rn_noftz_f32_slowpath,@function
        .size           $__internal_3_$__cuda_sm3x_div_rn_noftz_f32_slowpath,(.L_x_130 - $__internal_3_$__cuda_sm3x_div_rn_noftz_f32_slowpath)
$__internal_3_$__cuda_sm3x_div_rn_noftz_f32_slowpath:
[----:B------:R-:W-:Y:S01]  /*6070*/  SHF.R.U32.HI R37, RZ, 0x17, R45 ;  /* 0x00000017ff257819 */ /* 0x000fe2000001162d */
[----:B------:R-:W-:Y:S01]  /*6080*/  BSSY.RECONVERGENT B0, `(.L_x_115) ;  /* 0x0000062000007945 */ /* 0x000fe20003800200 */
[----:B------:R-:W-:Y:S02]  /*6090*/  SHF.R.U32.HI R42, RZ, 0x17, R5 ;  /* 0x00000017ff2a7819 */ /* 0x000fe40000011605 */
[----:B------:R-:W-:Y:S02]  /*60a0*/  LOP3.LUT R37, R37, 0xff, RZ, 0xc0, !PT ;  /* 0x000000ff25257812 */ /* 0x000fe400078ec0ff */
[----:B------:R-:W-:Y:S02]  /*60b0*/  LOP3.LUT R42, R42, 0xff, RZ, 0xc0, !PT ;  /* 0x000000ff2a2a7812 */ /* 0x000fe400078ec0ff */
[----:B------:R-:W-:Y:S02]  /*60c0*/  IADD3 R43, PT, PT, R37, -0x1, RZ ;  /* 0xffffffff252b7810 */ /* 0x000fe40007ffe0ff */
[----:B------:R-:W-:-:S02]  /*60d0*/  IADD3 R44, PT, PT, R42, -0x1, RZ ;  /* 0xffffffff2a2c7810 */ /* 0x000fc40007ffe0ff */
[----:B------:R-:W-:-:S04]  /*60e0*/  ISETP.GT.U32.AND P0, PT, R43, 0xfd, PT ;  /* 0x000000fd2b00780c */ /* 0x000fc80003f04070 */
[----:B------:R-:W-:-:S13]  /*60f0*/  ISETP.GT.U32.OR P0, PT, R44, 0xfd, P0 ;  /* 0x000000fd2c00780c */ /* 0x000fda0000704470 */
[----:B------:R-:W-:Y:S01]  /*6100*/  @!P0 IMAD.MOV.U32 R38, RZ, RZ, RZ ;  /* 0x000000ffff268224 */ /* 0x000fe200078e00ff */
[----:B------:R-:W-:Y:S06]  /*6110*/  @!P0 BRA `(.L_x_116) ;  /* 0x00000000005c8947 */ /* 0x000fec0003800000 */
[----:B------:R-:W-:Y:S02]  /*6120*/  FSETP.GTU.FTZ.AND P0, PT, |R5|, +INF , PT ;  /* 0x7f8000000500780b */ /* 0x000fe40003f1c200 */
[----:B------:R-:W-:-:S04]  /*6130*/  FSETP.GTU.FTZ.AND P1, PT, |R45|, +INF , PT ;  /* 0x7f8000002d00780b */ /* 0x000fc80003f3c200 */
[----:B------:R-:W-:-:S13]  /*6140*/  PLOP3.LUT P0, PT, P0, P1, PT, 0xf8, 0x8f ;  /* 0x00000000008f781c */ /* 0x000fda0000703f70 */
[----:B------:R-:W-:Y:S05]  /*6150*/  @P0 BRA `(.L_x_117) ;  /* 0x00000004004c0947 */ /* 0x000fea0003800000 */
[----:B------:R-:W-:-:S13]  /*6160*/  LOP3.LUT P0, RZ, R45, 0x7fffffff, R5, 0xc8, !PT ;  /* 0x7fffffff2dff7812 */ /* 0x000fda000780c805 */
[----:B------:R-:W-:Y:S05]  /*6170*/  @!P0 BRA `(.L_x_118) ;  /* 0x00000004003c8947 */ /* 0x000fea0003800000 */
[----:B------:R-:W-:Y:S02]  /*6180*/  FSETP.NEU.FTZ.AND P4, PT, |R5|, +INF , PT ;  /* 0x7f8000000500780b */ /* 0x000fe40003f9d200 */
[----:B------:R-:W-:Y:S02]  /*6190*/  FSETP.NEU.FTZ.AND P1, PT, |R45|, +INF , PT ;  /* 0x7f8000002d00780b */ /* 0x000fe40003f3d200 */
[----:B------:R-:W-:-:S11]  /*61a0*/  FSETP.NEU.FTZ.AND P0, PT, |R5|, +INF , PT ;  /* 0x7f8000000500780b */ /* 0x000fd60003f1d200 */
[----:B------:R-:W-:Y:S05]  /*61b0*/  @!P1 BRA !P4, `(.L_x_118) ;  /* 0x00000004002c9947 */ /* 0x000fea0006000000 */
[----:B------:R-:W-:-:S04]  /*61c0*/  LOP3.LUT P4, RZ, R5, 0x7fffffff, RZ, 0xc0, !PT ;  /* 0x7fffffff05ff7812 */ /* 0x000fc8000788c0ff */
[----:B------:R-:W-:-:S13]  /*61d0*/  PLOP3.LUT P1, PT, P1, P4, PT, 0x2f, 0xf2 ;  /* 0x0000000000f2781c */ /* 0x000fda0000f28577 */
[----:B------:R-:W-:Y:S05]  /*61e0*/  @P1 BRA `(.L_x_119) ;  /* 0x0000000400181947 */ /* 0x000fea0003800000 */
[----:B------:R-:W-:-:S04]  /*61f0*/  LOP3.LUT P1, RZ, R45, 0x7fffffff, RZ, 0xc0, !PT ;  /* 0x7fffffff2dff7812 */ /* 0x000fc8000782c0ff */
[----:B------:R-:W-:-:S13]  /*6200*/  PLOP3.LUT P0, PT, P0, P1, PT, 0x2f, 0xf2 ;  /* 0x0000000000f2781c */ /* 0x000fda0000702577 */
[----:B------:R-:W-:Y:S05]  /*6210*/  @P0 BRA `(.L_x_120) ;  /* 0x0000000400000947 */ /* 0x000fea0003800000 */
[----:B------:R-:W-:Y:S02]  /*6220*/  ISETP.GE.AND P0, PT, R44, RZ, PT ;  /* 0x000000ff2c00720c */ /* 0x000fe40003f06270 */
[----:B------:R-:W-:-:S11]  /*6230*/  ISETP.GE.AND P1, PT, R43, RZ, PT ;  /* 0x000000ff2b00720c */ /* 0x000fd60003f26270 */
[----:B------:R-:W-:Y:S01]  /*6240*/  @P0 MOV R38, RZ ;  /* 0x000000ff00260202 */ /* 0x000fe20000000f00 */
[----:B------:R-:W-:Y:S01]  /*6250*/  @!P0 FFMA R5, R5, 1.84467440737095516160e+19, RZ ;  /* 0x5f80000005058823 */ /* 0x000fe200000000ff */
[----:B------:R-:W-:Y:S01]  /*6260*/  @!P0 MOV R38, 0xffffffc0 ;  /* 0xffffffc000268802 */ /* 0x000fe20000000f00 */
[----:B------:R-:W-:-:S04]  /*6270*/  @!P1 FFMA R45, R45, 1.84467440737095516160e+19, RZ ;  /* 0x5f8000002d2d9823 */ /* 0x000fc800000000ff */
[----:B------:R-:W-:-:S07]  /*6280*/  @!P1 VIADD R38, R38, 0x40 ;  /* 0x0000004026269836 */ /* 0x000fce0000000000 */
.L_x_116:
[----:B------:R-:W-:Y:S01]  /*6290*/  LEA R44, R37, 0xc0800000, 0x17 ;  /* 0xc0800000252c7811 */ /* 0x000fe200078eb8ff */
[----:B------:R-:W-:Y:S01]  /*62a0*/  BSSY.RECONVERGENT B1, `(.L_x_121) ;  /* 0x0000036000017945 */ /* 0x000fe20003800200 */
[----:B------:R-:W-:Y:S02]  /*62b0*/  IADD3 R48, PT, PT, R42, -0x7f, RZ ;  /* 0xffffff812a307810 */ /* 0x000fe40007ffe0ff */
[----:B------:R-:W-:Y:S02]  /*62c0*/  IADD3 R49, PT, PT, -R44, R45, RZ ;  /* 0x0000002d2c317210 */ /* 0x000fe40007ffe1ff */
[C---:B------:R-:W-:Y:S01]  /*62d0*/  IADD3 R37, PT, PT, R48.reuse, 0x7f, -R37 ;  /* 0x0000007f30257810 */ /* 0x040fe20007ffe825 */
[----:B------:R-:W-:Y:S01]  /*62e0*/  IMAD R5, R48, -0x800000, R5 ;  /* 0xff80000030057824 */ /* 0x000fe200078e0205 */
[----:B------:R-:W0:Y:S01]  /*62f0*/  MUFU.RCP R43, R49 ;  /* 0x00000031002b7308 */ /* 0x000e220000001000 */
[----:B------:R-:W-:Y:S02]  /*6300*/  FADD.FTZ R44, -R49, -RZ ;  /* 0x800000ff312c7221 */ /* 0x000fe40000010100 */
[----:B------:R-:W-:-:S02]  /*6310*/  IMAD.IADD R38, R37, 0x1, R38 ;  /* 0x0000000125267824 */ /* 0x000fc400078e0226 */
[----:B0-----:R-:W-:-:S04]  /*6320*/  FFMA R42, R43, R44, 1 ;  /* 0x3f8000002b2a7423 */ /* 0x001fc8000000002c */
[----:B------:R-:W-:-:S04]  /*6330*/  FFMA R42, R43, R42, R43 ;  /* 0x0000002a2b2a7223 */ /* 0x000fc8000000002b */
[----:B------:R-:W-:-:S04]  /*6340*/  FFMA R43, R5, R42, RZ ;  /* 0x0000002a052b7223 */ /* 0x000fc800000000ff */
[----:B------:R-:W-:-:S04]  /*6350*/  FFMA R45, R44, R43, R5 ;  /* 0x0000002b2c2d7223 */ /* 0x000fc80000000005 */
[----:B------:R-:W-:-:S04]  /*6360*/  FFMA R45, R42, R45, R43 ;  /* 0x0000002d2a2d7223 */ /* 0x000fc8000000002b */
[----:B------:R-:W-:-:S04]  /*6370*/  FFMA R44, R44, R45, R5 ;  /* 0x0000002d2c2c7223 */ /* 0x000fc80000000005 */
[----:B------:R-:W-:-:S05]  /*6380*/  FFMA R5, R42, R44, R45 ;  /* 0x0000002c2a057223 */ /* 0x000fca000000002d */
[----:B------:R-:W-:-:S04]  /*6390*/  SHF.R.U32.HI R37, RZ, 0x17, R5 ;  /* 0x00000017ff257819 */ /* 0x000fc80000011605 */
[----:B------:R-:W-:-:S04]  /*63a0*/  LOP3.LUT R37, R37, 0xff, RZ, 0xc0, !PT ;  /* 0x000000ff25257812 */ /* 0x000fc800078ec0ff */
[----:B------:R-:W-:-:S04]  /*63b0*/  IADD3 R37, PT, PT, R37, R38, RZ ;  /* 0x0000002625257210 */ /* 0x000fc80007ffe0ff */
[----:B------:R-:W-:-:S04]  /*63c0*/  IADD3 R43, PT, PT, R37, -0x1, RZ ;  /* 0xffffffff252b7810 */ /* 0x000fc80007ffe0ff */
[----:B------:R-:W-:-:S13]  /*63d0*/  ISETP.GE.U32.AND P0, PT, R43, 0xfe, PT ;  /* 0x000000fe2b00780c */ /* 0x000fda0003f06070 */
[----:B------:R-:W-:Y:S05]  /*63e0*/  @!P0 BRA `(.L_x_122) ;  /* 0x0000000000808947 */ /* 0x000fea0003800000 */
[----:B------:R-:W-:-:S13]  /*63f0*/  ISETP.GT.AND P0, PT, R37, 0xfe, PT ;  /* 0x000000fe2500780c */ /* 0x000fda0003f04270 */
[----:B------:R-:W-:Y:S05]  /*6400*/  @P0 BRA `(.L_x_123) ;  /* 0x00000000006c0947 */ /* 0x000fea0003800000 */
[----:B------:R-:W-:-:S13]  /*6410*/  ISETP.GE.AND P0, PT, R37, 0x1, PT ;  /* 0x000000012500780c */ /* 0x000fda0003f06270 */
[----:B------:R-:W-:Y:S05]  /*6420*/  @P0 BRA `(.L_x_124) ;  /* 0x0000000000740947 */ /* 0x000fea0003800000 */
[----:B------:R-:W-:Y:S02]  /*6430*/  ISETP.GE.AND P0, PT, R37, -0x18, PT ;  /* 0xffffffe82500780c */ /* 0x000fe40003f06270 */
[----:B------:R-:W-:-:S11]  /*6440*/  LOP3.LUT R5, R5, 0x80000000, RZ, 0xc0, !PT ;  /* 0x8000000005057812 */ /* 0x000fd600078ec0ff */
[----:B------:R-:W-:Y:S05]  /*6450*/  @!P0 BRA `(.L_x_124) ;  /* 0x0000000000688947 */ /* 0x000fea0003800000 */
[CCC-:B------:R-:W-:Y:S01]  /*6460*/  FFMA.RZ R38, R42.reuse, R44.reuse, R45.reuse ;  /* 0x0000002c2a267223 */ /* 0x1c0fe2000000c02d */
[CCC-:B------:R-:W-:Y:S01]  /*6470*/  FFMA.RP R43, R42.reuse, R44.reuse, R45.reuse ;  /* 0x0000002c2a2b7223 */ /* 0x1c0fe2000000802d */
[----:B------:R-:W-:Y:S01]  /*6480*/  FFMA.RM R42, R42, R44, R45 ;  /* 0x0000002c2a2a7223 */ /* 0x000fe2000000402d */
[C---:B------:R-:W-:Y:S02]  /*6490*/  ISETP.NE.AND P4, PT, R37.reuse, RZ, PT ;  /* 0x000000ff2500720c */ /* 0x040fe40003f85270 */
[----:B------:R-:W-:Y:S02]  /*64a0*/  LOP3.LUT R38, R38, 0x7fffff, RZ, 0xc0, !PT ;  /* 0x007fffff26267812 */ /* 0x000fe400078ec0ff */
[C---:B------:R-:W-:Y:S02]  /*64b0*/  ISETP.NE.AND P1, PT, R37.reuse, RZ, PT ;  /* 0x000000ff2500720c */ /* 0x040fe40003f25270 */
[----:B------:R-:W-:Y:S01]  /*64c0*/  LOP3.LUT R45, R38, 0x800000, RZ, 0xfc, !PT ;  /* 0x00800000262d7812 */ /* 0x000fe200078efcff */
[C---:B------:R-:W-:Y:S01]  /*64d0*/  VIADD R38, R37.reuse, 0x20 ;  /* 0x0000002025267836 */ /* 0x040fe20000000000 */
[----:B------:R-:W-:-:S02]  /*64e0*/  IADD3 R37, PT, PT, -R37, RZ, RZ ;  /* 0x000000ff25257210 */ /* 0x000fc40007ffe1ff */
[----:B------:R-:W-:Y:S02]  /*64f0*/  FSETP.NEU.FTZ.AND P0, PT, R43, R42, PT ;  /* 0x0000002a2b00720b */ /* 0x000fe40003f1d000 */
[----:B------:R-:W-:Y:S02]  /*6500*/  SHF.L.U32 R38, R45, R38, RZ ;  /* 0x000000262d267219 */ /* 0x000fe400000006ff */
[----:B------:R-:W-:Y:S02]  /*6510*/  SEL R42, R37, RZ, P4 ;  /* 0x000000ff252a7207 */ /* 0x000fe40002000000 */
[----:B------:R-:W-:Y:S02]  /*6520*/  ISETP.NE.AND P1, PT, R38, RZ, P1 ;  /* 0x000000ff2600720c */ /* 0x000fe40000f25270 */
[----:B------:R-:W-:Y:S02]  /*6530*/  SHF.R.U32.HI R42, RZ, R42, R45 ;  /* 0x0000002aff2a7219 */ /* 0x000fe4000001162d */
[----:B------:R-:W-:-:S02]  /*6540*/  PLOP3.LUT P0, PT, P0, P1, PT, 0xf8, 0x8f ;  /* 0x00000000008f781c */ /* 0x000fc40000703f70 */
[----:B------:R-:W-:Y:S02]  /*6550*/  SHF.R.U32.HI R38, RZ, 0x1, R42 ;  /* 0x00000001ff267819 */ /* 0x000fe4000001162a */
[----:B------:R-:W-:-:S04]  /*6560*/  SEL R37, RZ, 0x1, !P0 ;  /* 0x00000001ff257807 */ /* 0x000fc80004000000 */
[----:B------:R-:W-:-:S04]  /*6570*/  LOP3.LUT R37, R37, 0x1, R38, 0xf8, !PT ;  /* 0x0000000125257812 */ /* 0x000fc800078ef826 */
[----:B------:R-:W-:-:S04]  /*6580*/  LOP3.LUT R37, R37, R42, RZ, 0xc0, !PT ;  /* 0x0000002a25257212 */ /* 0x000fc800078ec0ff */
[----:B------:R-:W-:-:S04]  /*6590*/  IADD3 R38, PT, PT, R38, R37, RZ ;  /* 0x0000002526267210 */ /* 0x000fc80007ffe0ff */
[----:B------:R-:W-:Y:S01]  /*65a0*/  LOP3.LUT R5, R38, R5, RZ, 0xfc, !PT ;  /* 0x0000000526057212 */ /* 0x000fe200078efcff */
[----:B------:R-:W-:Y:S06]  /*65b0*/  BRA `(.L_x_124) ;  /* 0x0000000000107947 */ /* 0x000fec0003800000 */
.L_x_123:
[----:B------:R-:W-:-:S04]  /*65c0*/  LOP3.LUT R5, R5, 0x80000000, RZ, 0xc0, !PT ;  /* 0x8000000005057812 */ /* 0x000fc800078ec0ff */
[----:B------:R-:W-:Y:S01]  /*65d0*/  LOP3.LUT R5, R5, 0x7f800000, RZ, 0xfc, !PT ;  /* 0x7f80000005057812 */ /* 0x000fe200078efcff */
[----:B------:R-:W-:Y:S06]  /*65e0*/  BRA `(.L_x_124) ;  /* 0x0000000000047947 */ /* 0x000fec0003800000 */
.L_x_122:
[----:B------:R-:W-:-:S07]  /*65f0*/  IMAD R5, R38, 0x800000, R5 ;  /* 0x0080000026057824 */ /* 0x000fce00078e0205 */
.L_x_124:
[----:B------:R-:W-:Y:S05]  /*6600*/  BSYNC.RECONVERGENT B1 ;  /* 0x0000000000017941 */ /* 0x000fea0003800200 */
.L_x_121:
[----:B------:R-:W-:Y:S05]  /*6610*/  BRA `(.L_x_125) ;  /* 0x0000000000207947 */ /* 0x000fea0003800000 */
.L_x_120:
[----:B------:R-:W-:-:S04]  /*6620*/  LOP3.LUT R5, R45, 0x80000000, R5, 0x48, !PT ;  /* 0x800000002d057812 */ /* 0x000fc800078e4805 */
[----:B------:R-:W-:Y:S01]  /*6630*/  LOP3.LUT R5, R5, 0x7f800000, RZ, 0xfc, !PT ;  /* 0x7f80000005057812 */ /* 0x000fe200078efcff */
[----:B------:R-:W-:Y:S06]  /*6640*/  BRA `(.L_x_125) ;  /* 0x0000000000147947 */ /* 0x000fec0003800000 */
.L_x_119:
[----:B------:R-:W-:Y:S01]  /*6650*/  LOP3.LUT R5, R45, 0x80000000, R5, 0x48, !PT ;  /* 0x800000002d057812 */ /* 0x000fe200078e4805 */
[----:B------:R-:W-:Y:S06]  /*6660*/  BRA `(.L_x_125) ;  /* 0x00000000000c7947 */ /* 0x000fec0003800000 */
.L_x_118:
[----:B------:R-:W0:Y:S01]  /*6670*/  MUFU.RSQ R5, -QNAN ;  /* 0xffc0000000057908 */ /* 0x000e220000001400 */
[----:B------:R-:W-:Y:S05]  /*6680*/  BRA `(.L_x_125) ;  /* 0x0000000000047947 */ /* 0x000fea0003800000 */
.L_x_117:
[----:B------:R-:W-:-:S07]  /*6690*/  FADD.FTZ R5, R5, R45 ;  /* 0x0000002d05057221 */ /* 0x000fce0000010000 */
.L_x_125:
[----:B------:R-:W-:Y:S05]  /*66a0*/  BSYNC.RECONVERGENT B0 ;  /* 0x0000000000007941 */ /* 0x000fea0003800200 */
.L_x_115:
[----:B------:R-:W-:Y:S01]  /*66b0*/  HFMA2 R43, -RZ, RZ, 0, 0 ;  /* 0x00000000ff2b7431 */ /* 0x000fe200000001ff */
[----:B------:R-:W-:-:S04]  /*66c0*/  MOV R42, R6 ;  /* 0x00000006002a7202 */ /* 0x000fc80000000f00 */
[----:B0-----:R-:W-:Y:S05]  /*66d0*/  RET.REL.NODEC R42 `(_Z6renderP4Vec3mmmfS_ff) ;  /* 0xffffff982a487950 */ /* 0x001fea0003c3ffff */
.L_x_126:
[----:B------:R-:W-:-:S00]  /*66e0*/  BRA `(.L_x_126) ;  /* 0xfffffffc00fc7947 */ /* 0x000fc0000383ffff */
[----:B------:R-:W-:-:S00]  /*66f0*/  NOP ;  /* 0x0000000000007918 */ /* 0x000fc00000000000 */
        /* <DEDUP_REMOVED lines=8> */
.L_x_130:


//--------------------- .nv.global.init           --------------------------
	.section	.nv.global.init,"aw",@progbits
	.align	4
.nv.global.init:
	.type		__cudart_i2opi_f,@object
	.size		__cudart_i2opi_f,(mrg32k3aM1SubSeq - __cudart_i2opi_f)
__cudart_i2opi_f:
        /*0000*/ 	.byte	0x41, 0x90, 0x43, 0x3c, 0x99, 0x95, 0x62, 0xdb, 0xc0, 0xdd, 0x34, 0xf5, 0xd1, 0x57, 0x27, 0xfc
        /*0010*/ 	.byte	0x29, 0x15, 0x44, 0x4e, 0x6e, 0x83, 0xf9, 0xa2
	.type		mrg32k3aM1SubSeq,@object
	.size		mrg32k3aM1SubSeq,(mrg32k3aM2SubSeq - mrg32k3aM1SubSeq)
mrg32k3aM1SubSeq:
        /*0018*/ 	.byte	0x0b, 0xcc, 0xee, 0x04, 0x73, 0x29, 0x8b, 0x6f, 0xf6, 0x53, 0x03, 0xf6, 0x23, 0xf6, 0xea, 0xda
        /* <DEDUP_REMOVED lines=125> */
	.type		mrg32k3aM2SubSeq,@object
	.size		mrg32k3aM2SubSeq,(mrg32k3aM1 - mrg32k3aM2SubSeq)
mrg32k3aM2SubSeq:
        /* <DEDUP_REMOVED lines=126> */
	.type		mrg32k3aM1,@object
	.size		mrg32k3aM1,(mrg32k3aM1Seq - mrg32k3aM1)
mrg32k3aM1:
        /* <DEDUP_REMOVED lines=144> */
	.type		mrg32k3aM1Seq,@object
	.size		mrg32k3aM1Seq,(mrg32k3aM2 - mrg32k3aM1Seq)
mrg32k3aM1Seq:
        /* <DEDUP_REMOVED lines=144> */
	.type		mrg32k3aM2,@object
	.size		mrg32k3aM2,(mrg32k3aM2Seq - mrg32k3aM2)
mrg32k3aM2:
        /* <DEDUP_REMOVED lines=144> */
	.type		mrg32k3aM2Seq,@object
	.size		mrg32k3aM2Seq,(precalc_xorwow_matrix - mrg32k3aM2Seq)
mrg32k3aM2Seq:
        /* <DEDUP_REMOVED lines=144> */
	.type		precalc_xorwow_matrix,@object
	.size		precalc_xorwow_matrix,(precalc_xorwow_offset_matrix - precalc_xorwow_matrix)
precalc_xorwow_matrix:
        /* <DEDUP_REMOVED lines=6400> */
	.type		precalc_xorwow_offset_matrix,@object
	.size		precalc_xorwow_offset_matrix,(.L_1 - precalc_xorwow_offset_matrix)
precalc_xorwow_offset_matrix:
        /* <DEDUP_REMOVED lines=6400> */
.L_1:


//--------------------- .nv.shared.reserved.0     --------------------------
	.section	.nv.shared.reserved.0,"aw",@nobits
	.weak		__nv_reservedSMEM_offset_0_alias
	.size		__nv_reservedSMEM_offset_0_alias, 0, 64
	.other		__nv_reservedSMEM_offset_0_alias,@"STO_CUDA_RESERVED_SHARED STV_DEFAULT"
__nv_reservedSMEM_offset_0_alias:
	.zero		0
	.zero		64


//--------------------- .nv.constant0._Z6renderP4Vec3mmmfS_ff --------------------------
	.section	.nv.constant0._Z6renderP4Vec3mmmfS_ff,"a",@progbits
	.sectionflags	@""
	.align	4
.nv.constant0._Z6renderP4Vec3mmmfS_ff:
	.zero		952


//--------------------- SYMBOLS --------------------------

	.type		.nv.reservedSmem.offset0,@object
	.size		.nv.reservedSmem.offset0,0x4
